	.target	sm_90a

	.elftype	@"ET_EXEC"


//--------------------- .note.nv.tkinfo           --------------------------
	.section	.note.nv.tkinfo,"",@"SHT_NOTE"
	.sectionflags	@"SHF_NOTE_NV_TKINFO"
	.tkinfo
        /*0018*/ 	.word	0x00000002
        /*0030*/ 	.string	""
        /*0030*/ 	.string	"ptxas"
        /*0030*/ 	.string	"Cuda compilation tools, release 13.0, V13.0.88"
        /*0030*/ 	.string	"Build cuda_13.0.r13.0/compiler.36424714_0"
        /*0030*/ 	.string	"-v  -suppress-debug-info  -lineinfo  -arch sm_90a "



//--------------------- .note.nv.cuinfo           --------------------------
	.section	.note.nv.cuinfo,"",@"SHT_NOTE"
	.sectionflags	@"SHF_NOTE_NV_CUINFO"
        /*0018*/ 	.short	0x0002
        /*001a*/ 	.short	0x005a
        /*001c*/ 	.short	0x0082
	.zero		2


//--------------------- .nv.info                  --------------------------
	.section	.nv.info,"",@"SHT_CUDA_INFO"
	.align	4


	//----- nvinfo : EIATTR_REGCOUNT
	.align		4
        /*0000*/ 	.byte	0x04, 0x2f
        /*0002*/ 	.short	(.L_1 - .L_0)
	.align		4
.L_0:
        /*0004*/ 	.word	index@(gluon_wgmma)
        /*0008*/ 	.word	0x0000005a


	//----- nvinfo : EIATTR_FRAME_SIZE
	.align		4
.L_1:
        /*000c*/ 	.byte	0x04, 0x11
        /*000e*/ 	.short	(.L_3 - .L_2)
	.align		4
.L_2:
        /*0010*/ 	.word	index@(gluon_wgmma)
        /*0014*/ 	.word	0x00000000


	//----- nvinfo : EIATTR_MIN_STACK_SIZE
	.align		4
.L_3:
        /*0018*/ 	.byte	0x04, 0x12
        /*001a*/ 	.short	(.L_5 - .L_4)
	.align		4
.L_4:
        /*001c*/ 	.word	index@(gluon_wgmma)
        /*0020*/ 	.word	0x00000000
.L_5:


//--------------------- .nv.compat                --------------------------
	.section	.nv.compat,"",@"SHT_CUDA_COMPAT_INFO"
	.align	4
        /*0000*/ 	.byte	0x02, 0x09, 0x01, 0x00, 0x02, 0x02, 0x04, 0x00, 0x02, 0x05, 0x05, 0x00, 0x03, 0x07, 0x01, 0x01
        /*0010*/ 	.byte	0x02, 0x03, 0x03, 0x00, 0x02, 0x06, 0x01, 0x00, 0x04, 0x0b, 0x08, 0x00, 0x00, 0x00, 0x00, 0x00
        /*0020*/ 	.byte	0x00, 0x00, 0x00, 0x00


//--------------------- .nv.info.gluon_wgmma      --------------------------
	.section	.nv.info.gluon_wgmma,"",@"SHT_CUDA_INFO"
	.sectionflags	@""
	.align	4


	//----- nvinfo : EIATTR_CUDA_API_VERSION
	.align		4
        /*0000*/ 	.byte	0x04, 0x37
        /*0002*/ 	.short	(.L_7 - .L_6)
.L_6:
        /*0004*/ 	.word	0x00000082


	//----- nvinfo : EIATTR_KPARAM_INFO
	.align		4
.L_7:
        /*0008*/ 	.byte	0x04, 0x17
        /*000a*/ 	.short	(.L_9 - .L_8)
.L_8:
        /*000c*/ 	.word	0x00000000
        /*0010*/ 	.short	0x000a
        /*0012*/ 	.short	0x0048
        /*0014*/ 	.byte	0x00, 0xf4, 0x21, 0x00


	//----- nvinfo : EIATTR_KPARAM_INFO
	.align		4
.L_9:
        /*0018*/ 	.byte	0x04, 0x17
        /*001a*/ 	.short	(.L_11 - .L_10)
.L_10:
        /*001c*/ 	.word	0x00000000
        /*0020*/ 	.short	0x0009
        /*0022*/ 	.short	0x0040
        /*0024*/ 	.byte	0x00, 0xf4, 0x21, 0x00


	//----- nvinfo : EIATTR_KPARAM_INFO
	.align		4
.L_11:
        /*0028*/ 	.byte	0x04, 0x17
        /*002a*/ 	.short	(.L_13 - .L_12)
.L_12:
        /*002c*/ 	.word	0x00000000
        /*0030*/ 	.short	0x0008
        /*0032*/ 	.short	0x0038
        /*0034*/ 	.byte	0x00, 0xf0, 0x21, 0x00


	//----- nvinfo : EIATTR_KPARAM_INFO
	.align		4
.L_13:
        /*0038*/ 	.byte	0x04, 0x17
        /*003a*/ 	.short	(.L_15 - .L_14)
.L_14:
        /*003c*/ 	.word	0x00000000
        /*0040*/ 	.short	0x0007
        /*0042*/ 	.short	0x0030
        /*0044*/ 	.byte	0x00, 0xf0, 0x21, 0x00


	//----- nvinfo : EIATTR_KPARAM_INFO
	.align		4
.L_15:
        /*0048*/ 	.byte	0x04, 0x17
        /*004a*/ 	.short	(.L_17 - .L_16)
.L_16:
        /*004c*/ 	.word	0x00000000
        /*0050*/ 	.short	0x0006
        /*0052*/ 	.short	0x0028
        /*0054*/ 	.byte	0x00, 0xf0, 0x21, 0x00


	//----- nvinfo : EIATTR_KPARAM_INFO
	.align		4
.L_17:
        /*0058*/ 	.byte	0x04, 0x17
        /*005a*/ 	.short	(.L_19 - .L_18)
.L_18:
        /*005c*/ 	.word	0x00000000
        /*0060*/ 	.short	0x0005
        /*0062*/ 	.short	0x0020
        /*0064*/ 	.byte	0x00, 0xf0, 0x11, 0x00


	//----- nvinfo : EIATTR_KPARAM_INFO
	.align		4
.L_19:
        /*0068*/ 	.byte	0x04, 0x17
        /*006a*/ 	.short	(.L_21 - .L_20)
.L_20:
        /*006c*/ 	.word	0x00000000
        /*0070*/ 	.short	0x0004
        /*0072*/ 	.short	0x001c
        /*0074*/ 	.byte	0x00, 0xf0, 0x11, 0x00


	//----- nvinfo : EIATTR_KPARAM_INFO
	.align		4
.L_21:
        /*0078*/ 	.byte	0x04, 0x17
        /*007a*/ 	.short	(.L_23 - .L_22)
.L_22:
        /*007c*/ 	.word	0x00000000
        /*0080*/ 	.short	0x0003
        /*0082*/ 	.short	0x0018
        /*0084*/ 	.byte	0x00, 0xf0, 0x11, 0x00


	//----- nvinfo : EIATTR_KPARAM_INFO
	.align		4
.L_23:
        /*0088*/ 	.byte	0x04, 0x17
        /*008a*/ 	.short	(.L_25 - .L_24)
.L_24:
        /*008c*/ 	.word	0x00000000
        /*0090*/ 	.short	0x0002
        /*0092*/ 	.short	0x0010
        /*0094*/ 	.byte	0x00, 0xf4, 0x21, 0x00


	//----- nvinfo : EIATTR_KPARAM_INFO
	.align		4
.L_25:
        /*0098*/ 	.byte	0x04, 0x17
        /*009a*/ 	.short	(.L_27 - .L_26)
.L_26:
        /*009c*/ 	.word	0x00000000
        /*00a0*/ 	.short	0x0001
        /*00a2*/ 	.short	0x0008
        /*00a4*/ 	.byte	0x00, 0xf4, 0x21, 0x00


	//----- nvinfo : EIATTR_KPARAM_INFO
	.align		4
.L_27:
        /*00a8*/ 	.byte	0x04, 0x17
        /*00aa*/ 	.short	(.L_29 - .L_28)
.L_28:
        /*00ac*/ 	.word	0x00000000
        /*00b0*/ 	.short	0x0000
        /*00b2*/ 	.short	0x0000
        /*00b4*/ 	.byte	0x00, 0xf4, 0x21, 0x00


	//----- nvinfo : EIATTR_SPARSE_MMA_MASK
	.align		4
.L_29:
        /*00b8*/ 	.byte	0x03, 0x50
        /*00ba*/ 	.short	0x0000


	//----- nvinfo : EIATTR_MAXREG_COUNT
	.align		4
        /*00bc*/ 	.byte	0x03, 0x1b
        /*00be*/ 	.short	0x00ff


	//----- nvinfo : EIATTR_NUM_BARRIERS
	.align		4
        /*00c0*/ 	.byte	0x02, 0x4c
        /*00c2*/ 	.byte	0x01
	.zero		1


	//----- nvinfo : EIATTR_MERCURY_ISA_VERSION
	.align		4
        /*00c4*/ 	.byte	0x03, 0x5f
        /*00c6*/ 	.short	0x0101


	//----- nvinfo : EIATTR_INT_WARP_WIDE_INSTR_OFFSETS
	.align		4
        /*00c8*/ 	.byte	0x04, 0x31
        /*00ca*/ 	.short	(.L_31 - .L_30)


	//   ....[0]....
.L_30:
        /*00cc*/ 	.word	0x00001300


	//   ....[1]....
        /*00d0*/ 	.word	0x00001320


	//   ....[2]....
        /*00d4*/ 	.word	0x00001330


	//   ....[3]....
        /*00d8*/ 	.word	0x00001410


	//   ....[4]....
        /*00dc*/ 	.word	0x00001920


	//   ....[5]....
        /*00e0*/ 	.word	0x00001930


	//   ....[6]....
        /*00e4*/ 	.word	0x00001960


	//   ....[7]....
        /*00e8*/ 	.word	0x000019d0


	//   ....[8]....
        /*00ec*/ 	.word	0x000020d0


	//   ....[9]....
        /*00f0*/ 	.word	0x000020e0


	//----- nvinfo : EIATTR_COOP_GROUP_MASK_REGIDS
	.align		4
.L_31:
        /*00f4*/ 	.byte	0x04, 0x29
        /*00f6*/ 	.short	(.L_33 - .L_32)


	//   ....[0]....
.L_32:
        /*00f8*/ 	.word	0xffffffff


	//   ....[1]....
        /*00fc*/ 	.word	0xffffffff


	//   ....[2]....
        /*0100*/ 	.word	0xffffffff


	//----- nvinfo : EIATTR_COOP_GROUP_INSTR_OFFSETS
	.align		4
.L_33:
        /*0104*/ 	.byte	0x04, 0x28
        /*0106*/ 	.short	(.L_35 - .L_34)


	//   ....[0]....
.L_34:
        /*0108*/ 	.word	0x00000150


	//   ....[1]....
        /*010c*/ 	.word	0x00000720


	//   ....[2]....
        /*0110*/ 	.word	0x00000cd0


	//----- nvinfo : EIATTR_MBARRIER_INSTR_OFFSETS
	.align		4
.L_35:
        /*0114*/ 	.byte	0x04, 0x39
        /*0116*/ 	.short	(.L_37 - .L_36)


	//   ....[0]....
.L_36:
        /*0118*/ 	.word	0x00001490
        /*011c*/ 	.word	0x000000ff
        /*0120*/ 	.word	0x0001e000
        /*0124*/ 	.short	0x0100
        /*0126*/ 	.byte	0x07
	.zero		1


	//   ....[1]....
        /*0128*/ 	.word	0x000015e0
        /*012c*/ 	.word	0x000000ff
        /*0130*/ 	.word	0x0001e008
        /*0134*/ 	.short	0x0100
        /*0136*/ 	.byte	0x07
	.zero		1


	//   ....[2]....
        /*0138*/ 	.word	0x00001610
        /*013c*/ 	.word	0x000000ff
        /*0140*/ 	.word	0x0001e010
        /*0144*/ 	.short	0x0100
        /*0146*/ 	.byte	0x07
	.zero		1


	//   ....[3]....
        /*0148*/ 	.word	0x00001a60
        /*014c*/ 	.word	0x000000ff
        /*0150*/ 	.word	0x0001e000
        /*0154*/ 	.short	0x010a
        /*0156*/ 	.byte	0x05
	.zero		1


	//   ....[4]....
        /*0158*/ 	.word	0x00001df0
        /*015c*/ 	.word	0x000000ff
        /*0160*/ 	.word	0x0001e000
        /*0164*/ 	.short	0x0108
        /*0166*/ 	.byte	0x07
	.zero		1


	//   ....[5]....
        /*0168*/ 	.word	0x00001f10
        /*016c*/ 	.word	0x000000ff
        /*0170*/ 	.word	0x0001e008
        /*0174*/ 	.short	0x0108
        /*0176*/ 	.byte	0x07
	.zero		1


	//   ....[6]....
        /*0178*/ 	.word	0x00001ff0
        /*017c*/ 	.word	0x000000ff
        /*0180*/ 	.word	0x0001e010
        /*0184*/ 	.short	0x0108
        /*0186*/ 	.byte	0x07
	.zero		1


	//   ....[7]....
        /*0188*/ 	.word	0x000021a0
        /*018c*/ 	.word	0x000000ff
        /*0190*/ 	.word	0x0001e000
        /*0194*/ 	.short	0x010a
        /*0196*/ 	.byte	0x05
	.zero		1


	//----- nvinfo : EIATTR_NUM_MBARRIERS
	.align		4
.L_37:
        /*0198*/ 	.byte	0x03, 0x38
        /*019a*/ 	.short	0x0003


	//----- nvinfo : EIATTR_EXIT_INSTR_OFFSETS
	.align		4
        /*019c*/ 	.byte	0x04, 0x1c
        /*019e*/ 	.short	(.L_39 - .L_38)


	//   ....[0]....
.L_38:
        /*01a0*/ 	.word	0x00002190


	//----- nvinfo : EIATTR_REQNTID
	.align		4
.L_39:
        /*01a4*/ 	.byte	0x04, 0x10
        /*01a6*/ 	.short	(.L_41 - .L_40)
.L_40:
        /*01a8*/ 	.word	0x00000100
        /*01ac*/ 	.word	0x00000001
        /*01b0*/ 	.word	0x00000001


	//----- nvinfo : EIATTR_CRS_STACK_SIZE
	.align		4
.L_41:
        /*01b4*/ 	.byte	0x04, 0x1e
        /*01b6*/ 	.short	(.L_43 - .L_42)
.L_42:
        /*01b8*/ 	.word	0x00000000


	//----- nvinfo : EIATTR_CBANK_PARAM_SIZE
	.align		4
.L_43:
        /*01bc*/ 	.byte	0x03, 0x19
        /*01be*/ 	.short	0x0050


	//----- nvinfo : EIATTR_PARAM_CBANK
	.align		4
        /*01c0*/ 	.byte	0x04, 0x0a
        /*01c2*/ 	.short	(.L_45 - .L_44)
	.align		4
.L_44:
        /*01c4*/ 	.word	index@(.nv.constant0.gluon_wgmma)
        /*01c8*/ 	.short	0x0210
        /*01ca*/ 	.short	0x0050


	//----- nvinfo : EIATTR_SW_WAR
	.align		4
.L_45:
        /*01cc*/ 	.byte	0x04, 0x36
        /*01ce*/ 	.short	(.L_47 - .L_46)
.L_46:
        /*01d0*/ 	.word	0x00000008
.L_47:


//--------------------- .nv.callgraph             --------------------------
	.section	.nv.callgraph,"",@"SHT_CUDA_CALLGRAPH"
	.align	4
	.sectionentsize	8
	.align		4
        /*0000*/ 	.word	0x00000000
	.align		4
        /*0004*/ 	.word	0xffffffff
	.align		4
        /*0008*/ 	.word	0x00000000
	.align		4
        /*000c*/ 	.word	0xfffffffe
	.align		4
        /*0010*/ 	.word	0x00000000
	.align		4
        /*0014*/ 	.word	0xfffffffd
	.align		4
        /*0018*/ 	.word	0x00000000
	.align		4
        /*001c*/ 	.word	0xfffffffc


//--------------------- .text.gluon_wgmma         --------------------------
	.section	.text.gluon_wgmma,"ax",@progbits
	.align	128
        .global         gluon_wgmma
        .type           gluon_wgmma,@function
        .size           gluon_wgmma,(.L_x_52 - gluon_wgmma)
        .other          gluon_wgmma,@"STO_CUDA_ENTRY STV_DEFAULT"
gluon_wgmma:
.text.gluon_wgmma:
[----:B------:R-:W-:Y:S01]  /*0000*/  LDC R1, c[0x0][0x28] ;  /* 0x00000a00ff017b82 */ /* 0x000fe20000000800 */
[----:B------:R-:W1:Y:S07]  /*0010*/  S2R R0, SR_TID.X ;  /* 0x0000000000007919 */ /* 0x000e6e0000002100 */
[----:B------:R-:W2:Y:S01]  /*0020*/  S2UR UR4, SR_CgaCtaId ;  /* 0x00000000000479c3 */ /* 0x000ea20000008800 */
[----:B------:R-:W-:Y:S01]  /*0030*/  UMOV UR7, 0x400 ;  /* 0x0000040000077882 */ /* 0x000fe20000000000 */
[----:B------:R-:W-:Y:S01]  /*0040*/  ULDC UR6, c[0x0][0xc] ;  /* 0x0000030000067ab9 */ /* 0x000fe20000000800 */
[----:B------:R-:W-:Y:S01]  /*0050*/  ULDC.64 UR20, c[0x0][0x250] ;  /* 0x0000940000147ab9 */ /* 0x000fe20000000a00 */
[----:B------:R-:W-:Y:S04]  /*0060*/  BSSY B0, `(.L_x_0) ;  /* 0x000001e000007945 */ /* 0x000fe80003800000 */
[----:B------:R-:W3:Y:S08]  /*0070*/  LDC R4, c[0x0][0x228] ;  /* 0x00008a00ff047b82 */ /* 0x000ef00000000800 */
[----:B------:R-:W4:Y:S08]  /*0080*/  LDC R15, c[0x0][0x230] ;  /* 0x00008c00ff0f7b82 */ /* 0x000f300000000800 */
[----:B------:R-:W-:Y:S01]  /*0090*/  S2UR UR28, SR_CTAID.Y ;  /* 0x00000000001c79c3 */ /* 0x000fe20000002600 */
[----:B--2---:R-:W-:-:S03]  /*00a0*/  ULEA UR7, UR4, UR7, 0x18 ;  /* 0x0000000704077291 */ /* 0x004fc6000f8ec03f */
[----:B------:R-:W-:Y:S01]  /*00b0*/  ULDC UR4, c[0x0][0x10] ;  /* 0x0000040000047ab9 */ /* 0x000fe20000000800 */
[----:B-1----:R-:W-:-:S03]  /*00c0*/  LOP3.LUT R6, R0, 0xff, RZ, 0xc0, !PT ;  /* 0x000000ff00067812 */ /* 0x002fc600078ec0ff */
[----:B------:R-:W1:Y:S01]  /*00d0*/  S2UR UR5, SR_CTAID.Z ;  /* 0x00000000000579c3 */ /* 0x000e620000002700 */
[----:B---3--:R-:W-:Y:S01]  /*00e0*/  VIADD R4, R4, 0xffffffff ;  /* 0xffffffff04047836 */ /* 0x008fe20000000000 */
[C---:B------:R-:W-:Y:S02]  /*00f0*/  ISETP.GE.U32.AND P0, PT, R6.reuse, 0x20, PT ;  /* 0x000000200600780c */ /* 0x040fe40003f06070 */
[C---:B------:R-:W-:Y:S02]  /*0100*/  ISETP.NE.U32.AND P2, PT, R6.reuse, RZ, PT ;  /* 0x000000ff0600720c */ /* 0x040fe40003f45070 */
[----:B------:R-:W-:Y:S02]  /*0110*/  LEA R14, R6, UR7, 0x2 ;  /* 0x00000007060e7c11 */ /* 0x000fe4000f8e10ff */
[----:B------:R-:W2:Y:S01]  /*0120*/  S2UR UR29, SR_CTAID.X ;  /* 0x00000000001d79c3 */ /* 0x000ea20000002500 */
[----:B----4-:R-:W-:-:S06]  /*0130*/  VIADD R12, R15, 0xffffffff ;  /* 0xffffffff0f0c7836 */ /* 0x010fcc0000000000 */
[----:B------:R3:W-:Y:S01]  /*0140*/  @!P0 STS [R14], RZ ;  /* 0x000000ff0e008388 */ /* 0x0007e20000000800 */
[----:B------:R-:W-:-:S03]  /*0150*/  NOP ;  /* 0x0000000000007918 */ /* 0x000fc60000000000 */
[----:B------:R3:W-:Y:S01]  /*0160*/  @!P2 STS [UR7+0x24], R4 ;  /* 0x00002404ff00a988 */ /* 0x0007e20008000807 */
[----:B-1----:R-:W-:-:S03]  /*0170*/  UIMAD UR4, UR5, UR4, UR28 ;  /* 0x00000004050472a4 */ /* 0x002fc6000f8e021c */
[----:B------:R3:W-:Y:S01]  /*0180*/  @!P2 STS [UR7+0x20], R12 ;  /* 0x0000200cff00a988 */ /* 0x0007e20008000807 */
[----:B--2---:R-:W-:-:S04]  /*0190*/  UIMAD UR4, UR4, UR6, UR29 ;  /* 0x00000006040472a4 */ /* 0x004fc8000f8e021d */
[----:B------:R-:W-:-:S04]  /*01a0*/  UIMAD UR4, UR4, 0x180, URZ ;  /* 0x00000180040478a4 */ /* 0x000fc8000f8e023f */
[----:B------:R-:W-:-:S04]  /*01b0*/  UIADD3 UR16, UP0, UR4, UR20, URZ ;  /* 0x0000001404107290 */ /* 0x000fc8000ff1e03f */
[----:B------:R-:W-:Y:S01]  /*01c0*/  ULEA.HI.X.SX32 UR17, UR4, UR21, 0x1, UP0 ;  /* 0x0000001504117291 */ /* 0x000fe200080f0e3f */
[----:B---3--:R-:W-:Y:S11]  /*01d0*/  @P2 BRA `(.L_x_1) ;  /* 0x0000000000182947 */ /* 0x008ff60003800000 */
[----:B------:R-:W1:Y:S01]  /*01e0*/  LDS R2, [UR7+0x8] ;  /* 0x00000807ff027984 */ /* 0x000e620008000800 */
[----:B------:R-:W2:Y:S01]  /*01f0*/  LDC.64 R8, c[0x0][0x210] ;  /* 0x00008400ff087b82 */ /* 0x000ea20000000a00 */
[----:B------:R-:W-:Y:S02]  /*0200*/  IMAD.MOV.U32 R3, RZ, RZ, 0x70 ;  /* 0x00000070ff037424 */ /* 0x000fe400078e00ff */
[----:B--2---:R2:W-:Y:S03]  /*0210*/  STS.64 [UR7], R8 ;  /* 0x00000008ff007988 */ /* 0x0045e60008000a07 */
[----:B-1----:R-:W-:-:S05]  /*0220*/  LOP3.LUT R2, R2, 0x10, R3, 0xd8, !PT ;  /* 0x0000001002027812 */ /* 0x002fca00078ed803 */
[----:B------:R2:W-:Y:S02]  /*0230*/  STS [UR7+0x8], R2 ;  /* 0x00000802ff007988 */ /* 0x0005e40008000807 */
.L_x_1:
[----:B------:R-:W-:Y:S05]  /*0240*/  BSYNC B0 ;  /* 0x0000000000007941 */ /* 0x000fea0003800000 */
.L_x_0:
[----:B------:R-:W-:Y:S04]  /*0250*/  BSSY B0, `(.L_x_2) ;  /* 0x000000a000007945 */ /* 0x000fe80003800000 */
[----:B------:R-:W-:Y:S05]  /*0260*/  @P2 BRA `(.L_x_3) ;  /* 0x0000000000202947 */ /* 0x000fea0003800000 */
[----:B--2---:R-:W1:Y:S01]  /*0270*/  LDS R2, [UR7+0x34] ;  /* 0x00003407ff027984 */ /* 0x004e620008000800 */
[----:B------:R-:W-:Y:S02]  /*0280*/  IMAD.MOV.U32 R3, RZ, RZ, 0x3f000000 ;  /* 0x3f000000ff037424 */ /* 0x000fe400078e00ff */
[----:B------:R-:W-:Y:S01]  /*0290*/  @!P2 IMAD.MOV.U32 R5, RZ, RZ, 0x3f ;  /* 0x0000003fff05a424 */ /* 0x000fe200078e00ff */
[----:B------:R-:W2:Y:S02]  /*02a0*/  @!P2 LDS R8, [UR7+0x38] ;  /* 0x00003807ff08a984 */ /* 0x000ea40008000800 */
[----:B-1----:R-:W-:Y:S02]  /*02b0*/  LOP3.LUT R2, R2, 0xff000000, R3, 0xb8, !PT ;  /* 0xff00000002027812 */ /* 0x002fe400078eb803 */
[----:B--2---:R-:W-:-:S03]  /*02c0*/  @!P2 LOP3.LUT R3, R8, 0xff, R5, 0xb8, !PT ;  /* 0x000000ff0803a812 */ /* 0x004fc600078eb805 */
[----:B------:R1:W-:Y:S04]  /*02d0*/  STS [UR7+0x34], R2 ;  /* 0x00003402ff007988 */ /* 0x0003e80008000807 */
[----:B------:R1:W-:Y:S02]  /*02e0*/  @!P2 STS [UR7+0x38], R3 ;  /* 0x00003803ff00a988 */ /* 0x0003e40008000807 */
.L_x_3:
[----:B------:R-:W-:Y:S05]  /*02f0*/  BSYNC B0 ;  /* 0x0000000000007941 */ /* 0x000fea0003800000 */
.L_x_2:
[----:B------:R-:W-:Y:S04]  /*0300*/  BSSY B0, `(.L_x_4) ;  /* 0x000000e000007945 */ /* 0x000fe80003800000 */
[----:B------:R-:W-:Y:S05]  /*0310*/  @P2 BRA `(.L_x_5) ;  /* 0x0000000000302947 */ /* 0x000fea0003800000 */
[----:B-1----:R-:W1:Y:S01]  /*0320*/  LDS R3, [UR7+0x34] ;  /* 0x00003407ff037984 */ /* 0x002e620008000800 */
[----:B------:R-:W3:Y:S03]  /*0330*/  LDC.64 R10, c[0x0][0x238] ;  /* 0x00008e00ff0a7b82 */ /* 0x000ee60000000a00 */
[----:B--2---:R-:W2:Y:S01]  /*0340*/  LDS R2, [UR7+0x1c] ;  /* 0x00001c07ff027984 */ /* 0x004ea20008000800 */
[C---:B---3--:R-:W-:Y:S01]  /*0350*/  SHF.L.U64.HI R8, R10.reuse, 0x1, R11 ;  /* 0x000000010a087819 */ /* 0x048fe2000001020b */
[----:B------:R-:W-:-:S03]  /*0360*/  IMAD.SHL.U32 R5, R10, 0x2, RZ ;  /* 0x000000020a057824 */ /* 0x000fc600078e00ff */
[--C-:B------:R-:W-:Y:S02]  /*0370*/  SHF.R.U32.HI R7, RZ, 0x4, R8.reuse ;  /* 0x00000004ff077819 */ /* 0x100fe40000011608 */
[----:B------:R-:W-:-:S05]  /*0380*/  SHF.R.U64 R5, R5, 0x4, R8 ;  /* 0x0000000405057819 */ /* 0x000fca0000001208 */
[----:B------:R3:W-:Y:S01]  /*0390*/  STS [UR7+0xc], R5 ;  /* 0x00000c05ff007988 */ /* 0x0007e20008000807 */
[----:B-1----:R-:W-:Y:S02]  /*03a0*/  LOP3.LUT R3, R3, 0x7, RZ, 0xb8, !PT ;  /* 0x0000000703037812 */ /* 0x002fe400078eb8ff */
[----:B--2---:R-:W-:-:S03]  /*03b0*/  LOP3.LUT R2, R2, 0xf, R7, 0xb8, !PT ;  /* 0x0000000f02027812 */ /* 0x004fc600078eb807 */
[----:B------:R3:W-:Y:S04]  /*03c0*/  STS [UR7+0x34], R3 ;  /* 0x00003403ff007988 */ /* 0x0007e80008000807 */
[----:B------:R3:W-:Y:S02]  /*03d0*/  STS [UR7+0x1c], R2 ;  /* 0x00001c02ff007988 */ /* 0x0007e40008000807 */
.L_x_5:
[----:B------:R-:W-:Y:S05]  /*03e0*/  BSYNC B0 ;  /* 0x0000000000007941 */ /* 0x000fea0003800000 */
.L_x_4:
[----:B------:R-:W-:Y:S04]  /*03f0*/  BSSY B1, `(.L_x_6) ;  /* 0x000001b000017945 */ /* 0x000fe80003800000 */
[----:B------:R-:W-:Y:S01]  /*0400*/  BSSY B0, `(.L_x_7) ;  /* 0x0000016000007945 */ /* 0x000fe20003800000 */
[----:B------:R-:W-:-:S03]  /*0410*/  IMAD.MOV.U32 R10, RZ, RZ, RZ ;  /* 0x000000ffff0a7224 */ /* 0x000fc600078e00ff */
[----:B------:R-:W-:Y:S05]  /*0420*/  @P2 BRA `(.L_x_8) ;  /* 0x0000000000202947 */ /* 0x000fea0003800000 */
[----:B-123--:R-:W1:Y:S02]  /*0430*/  LDS R2, [UR7+0x34] ;  /* 0x00003407ff027984 */ /* 0x00ee640008000800 */
[----:B-1----:R-:W-:-:S05]  /*0440*/  LOP3.LUT R2, R2, 0x38, RZ, 0xb8, !PT ;  /* 0x0000003802027812 */ /* 0x002fca00078eb8ff */
[----:B------:R1:W-:Y:S01]  /*0450*/  STS [UR7+0x34], R2 ;  /* 0x00003402ff007988 */ /* 0x0003e20008000807 */
[----:B------:R-:W-:Y:S05]  /*0460*/  @P2 BRA `(.L_x_9) ;  /* 0x0000000000202947 */ /* 0x000fea0003800000 */
[----:B-1----:R-:W1:Y:S01]  /*0470*/  LDS R2, [UR7+0x8] ;  /* 0x00000807ff027984 */ /* 0x002e620008000800 */
[----:B------:R-:W-:-:S05]  /*0480*/  IMAD.MOV.U32 R3, RZ, RZ, 0x780 ;  /* 0x00000780ff037424 */ /* 0x000fca00078e00ff */
[----:B-1----:R-:W-:-:S05]  /*0490*/  LOP3.LUT R2, R2, 0x300, R3, 0xd8, !PT ;  /* 0x0000030002027812 */ /* 0x002fca00078ed803 */
[----:B------:R4:W-:Y:S02]  /*04a0*/  STS [UR7+0x8], R2 ;  /* 0x00000802ff007988 */ /* 0x0009e40008000807 */
.L_x_8:
[----:B------:R-:W-:Y:S05]  /*04b0*/  @P2 BRA `(.L_x_10) ;  /* 0x0000000000282947 */ /* 0x000fea0003800000 */
[----:B-1234-:R-:W1:Y:S02]  /*04c0*/  LDS R2, [UR7+0x8] ;  /* 0x00000807ff027984 */ /* 0x01ee640008000800 */
[----:B-1----:R-:W-:-:S05]  /*04d0*/  LOP3.LUT R2, R2, 0x1800, RZ, 0xb8, !PT ;  /* 0x0000180002027812 */ /* 0x002fca00078eb8ff */
[----:B------:R2:W-:Y:S02]  /*04e0*/  STS [UR7+0x8], R2 ;  /* 0x00000802ff007988 */ /* 0x0005e40008000807 */
.L_x_9:
[----:B------:R-:W-:Y:S05]  /*04f0*/  @P2 BREAK B0 ;  /* 0x0000000000002942 */ /* 0x000fea0003800000 */
[----:B------:R-:W-:Y:S05]  /*0500*/  @P2 BRA `(.L_x_11) ;  /* 0x0000000000242947 */ /* 0x000fea0003800000 */
[----:B------:R-:W3:Y:S01]  /*0510*/  LDS R3, [UR7+0x8] ;  /* 0x00000807ff037984 */ /* 0x000ee20008000800 */
[----:B-12---:R-:W-:-:S05]  /*0520*/  IMAD.MOV.U32 R2, RZ, RZ, 0x6000 ;  /* 0x00006000ff027424 */ /* 0x006fca00078e00ff */
[----:B---3--:R-:W-:-:S04]  /*0530*/  LOP3.LUT R2, R3, 0x6000, R2, 0xd8, !PT ;  /* 0x0000600003027812 */ /* 0x008fc800078ed802 */
[----:B------:R-:W-:-:S05]  /*0540*/  LOP3.LUT R2, R2, 0x400000, RZ, 0xb8, !PT ;  /* 0x0040000002027812 */ /* 0x000fca00078eb8ff */
[----:B------:R5:W-:Y:S02]  /*0550*/  STS [UR7+0x8], R2 ;  /* 0x00000802ff007988 */ /* 0x000be40008000807 */
.L_x_10:
[----:B------:R-:W-:Y:S05]  /*0560*/  BSYNC B0 ;  /* 0x0000000000007941 */ /* 0x000fea0003800000 */
.L_x_7:
[----:B-12345:R-:W1:Y:S02]  /*0570*/  @!P2 LDS R2, [UR7+0x8] ;  /* 0x00000807ff02a984 */ /* 0x03ee640008000800 */
[----:B-1----:R-:W-:-:S05]  /*0580*/  @!P2 LOP3.LUT R2, R2, 0x8000, RZ, 0xb8, !PT ;  /* 0x000080000202a812 */ /* 0x002fca00078eb8ff */
[----:B------:R3:W-:Y:S02]  /*0590*/  @!P2 STS [UR7+0x8], R2 ;  /* 0x00000802ff00a988 */ /* 0x0007e40008000807 */
.L_x_11:
[----:B------:R-:W-:Y:S05]  /*05a0*/  BSYNC B1 ;  /* 0x0000000000017941 */ /* 0x000fea0003800000 */
.L_x_6:
[----:B------:R-:W-:Y:S05]  /*05b0*/  WARPSYNC.ALL ;  /* 0x0000000000007948 */ /* 0x000fea0003800000 */
[----:B------:R-:W4:Y:S02]  /*05c0*/  LDC R5, c[0x0][0x22c] ;  /* 0x00008b00ff057b82 */ /* 0x000f240000000800 */
[----:B----4-:R-:W-:Y:S01]  /*05d0*/  VIADD R5, R5, 0xffffffff ;  /* 0xffffffff05057836 */ /* 0x010fe20000000000 */
[----:B------:R-:W-:Y:S06]  /*05e0*/  @P0 BRA `(.L_x_12) ;  /* 0x0000000000280947 */ /* 0x000fec0003800000 */
[----:B-123--:R-:W1:Y:S01]  /*05f0*/  S2R R2, SR_LANEID ;  /* 0x0000000000027919 */ /* 0x00ee620000000000 */
[----:B------:R-:W-:Y:S05]  /*0600*/  WARPSYNC.ALL ;  /* 0x0000000000007948 */ /* 0x000fea0003800000 */
[----:B-1----:R-:W-:-:S05]  /*0610*/  IMAD.SHL.U32 R7, R2, 0x4, RZ ;  /* 0x0000000402077824 */ /* 0x002fca00078e00ff */
[----:B------:R-:W1:Y:S01]  /*0620*/  LDS R9, [R7+UR7] ;  /* 0x0000000707097984 */ /* 0x000e620008000800 */
[----:B------:R-:W-:-:S05]  /*0630*/  IADD3 R2, P1, R7, UR16, RZ ;  /* 0x0000001007027c10 */ /* 0x000fca000ff3e0ff */
[----:B------:R-:W-:-:S05]  /*0640*/  IMAD.X R3, RZ, RZ, UR17, P1 ;  /* 0x00000011ff037e24 */ /* 0x000fca00088e06ff */
[----:B-1----:R4:W5:Y:S01]  /*0650*/  ATOMG.E.EXCH.STRONG.GPU PT, RZ, [R2], R9 ;  /* 0x0000000902ff73a8 */ /* 0x00296200041ee100 */
[----:B------:R-:W-:-:S04]  /*0660*/  DEPBAR {5,4,3,2,1,0} ;  /* 0x0000003f0000791a */ /* 0x000fc80000000000 */
[----:B------:R4:W-:Y:S01]  /*0670*/  UTMACCTL.IV [UR16] ;  /* 0x00000000100079b9 */ /* 0x0009e20008000000 */
[----:B------:R-:W-:Y:S01]  /*0680*/  NOP ;  /* 0x0000000000007918 */ /* 0x000fe20000000000 */
.L_x_12:
[----:B------:R-:W-:Y:S05]  /*0690*/  @P0 BRA `(.L_x_13) ;  /* 0x00000000000c0947 */ /* 0x000fea0003800000 */
[----:B------:R0:W-:Y:S01]  /*06a0*/  UTMACMDFLUSH ;  /* 0x00000000000079b7 */ /* 0x0001e20000000000 */
[----:B------:R-:W-:Y:S05]  /*06b0*/  @P0 BRA `(.L_x_13) ;  /* 0x0000000000040947 */ /* 0x000fea0003800000 */
[----:B------:R-:W-:-:S04]  /*06c0*/  DEPBAR.LE SB0, 0x0 ;  /* 0x000080000000791a */ /* 0x000fc80000000000 */
.L_x_13:
[----:B------:R-:W-:Y:S05]  /*06d0*/  WARPSYNC.ALL ;  /* 0x0000000000007948 */ /* 0x000fea0003800000 */
[----:B-----5:R-:W-:Y:S06]  /*06e0*/  BAR.SYNC.DEFER_BLOCKING 0x0 ;  /* 0x0000000000007b1d */ /* 0x020fec0000010000 */
[----:B------:R-:W-:Y:S02]  /*06f0*/  BSSY B1, `(.L_x_14) ;  /* 0x000000b000017945 */ /* 0x000fe40003800000 */
[----:B------:R-:W-:Y:S06]  /*0700*/  BAR.SYNC.DEFER_BLOCKING 0x0 ;  /* 0x0000000000007b1d */ /* 0x000fec0000010000 */
[----:B------:R5:W-:Y:S01]  /*0710*/  @!P0 STS [R14], RZ ;  /* 0x000000ff0e008388 */ /* 0x000be20000000800 */
[----:B------:R-:W-:Y:S01]  /*0720*/  NOP ;  /* 0x0000000000007918 */ /* 0x000fe20000000000 */
[----:B------:R-:W-:Y:S05]  /*0730*/  @P2 BRA `(.L_x_15) ;  /* 0x0000000000182947 */ /* 0x000fea0003800000 */
[----:B-1234-:R-:W1:Y:S01]  /*0740*/  LDS R2, [UR7+0x8] ;  /* 0x00000807ff027984 */ /* 0x01ee620008000800 */
[----:B------:R-:W2:Y:S01]  /*0750*/  LDC.64 R8, c[0x0][0x218] ;  /* 0x00008600ff087b82 */ /* 0x000ea20000000a00 */
[----:B------:R-:W-:Y:S02]  /*0760*/  IMAD.MOV.U32 R3, RZ, RZ, 0x70 ;  /* 0x00000070ff037424 */ /* 0x000fe400078e00ff */
[----:B--2---:R2:W-:Y:S03]  /*0770*/  STS.64 [UR7], R8 ;  /* 0x00000008ff007988 */ /* 0x0045e60008000a07 */
[----:B-1----:R-:W-:-:S05]  /*0780*/  LOP3.LUT R2, R2, 0x10, R3, 0xd8, !PT ;  /* 0x0000001002027812 */ /* 0x002fca00078ed803 */
[----:B------:R2:W-:Y:S02]  /*0790*/  STS [UR7+0x8], R2 ;  /* 0x00000802ff007988 */ /* 0x0005e40008000807 */
.L_x_15:
[----:B----4-:R-:W-:Y:S05]  /*07a0*/  BSYNC B1 ;  /* 0x0000000000017941 */ /* 0x010fea0003800000 */
.L_x_14:
[----:B------:R-:W-:Y:S04]  /*07b0*/  BSSY B1, `(.L_x_16) ;  /* 0x000000a000017945 */ /* 0x000fe80003800000 */
[----:B------:R-:W-:Y:S05]  /*07c0*/  @P2 BRA `(.L_x_17) ;  /* 0x0000000000202947 */ /* 0x000fea0003800000 */
[----:B-123--:R-:W1:Y:S01]  /*07d0*/  LDS R2, [UR7+0x34] ;  /* 0x00003407ff027984 */ /* 0x00ee620008000800 */
[----:B------:R-:W-:Y:S02]  /*07e0*/  IMAD.MOV.U32 R7, RZ, RZ, 0x3f000000 ;  /* 0x3f000000ff077424 */ /* 0x000fe400078e00ff */
[----:B------:R-:W-:Y:S01]  /*07f0*/  @!P2 IMAD.MOV.U32 R8, RZ, RZ, 0x3f ;  /* 0x0000003fff08a424 */ /* 0x000fe200078e00ff */
[----:B------:R-:W2:Y:S02]  /*0800*/  @!P2 LDS R3, [UR7+0x38] ;  /* 0x00003807ff03a984 */ /* 0x000ea40008000800 */
[----:B-1----:R-:W-:Y:S02]  /*0810*/  LOP3.LUT R2, R2, 0xff000000, R7, 0xb8, !PT ;  /* 0xff00000002027812 */ /* 0x002fe400078eb807 */
[----:B--2---:R-:W-:-:S03]  /*0820*/  @!P2 LOP3.LUT R3, R3, 0xff, R8, 0xb8, !PT ;  /* 0x000000ff0303a812 */ /* 0x004fc600078eb808 */
[----:B------:R4:W-:Y:S04]  /*0830*/  STS [UR7+0x34], R2 ;  /* 0x00003402ff007988 */ /* 0x0009e80008000807 */
[----:B------:R4:W-:Y:S02]  /*0840*/  @!P2 STS [UR7+0x38], R3 ;  /* 0x00003803ff00a988 */ /* 0x0009e40008000807 */
.L_x_17:
[----:B------:R-:W-:Y:S05]  /*0850*/  BSYNC B1 ;  /* 0x0000000000017941 */ /* 0x000fea0003800000 */
.L_x_16:
[----:B------:R-:W-:Y:S04]  /*0860*/  BSSY B1, `(.L_x_18) ;  /* 0x0000004000017945 */ /* 0x000fe80003800000 */
[----:B------:R-:W-:Y:S05]  /*0870*/  @P2 BRA `(.L_x_19) ;  /* 0x0000000000082947 */ /* 0x000fea0003800000 */
[----:B------:R1:W-:Y:S04]  /*0880*/  STS [UR7+0x24], R12 ;  /* 0x0000240cff007988 */ /* 0x0003e80008000807 */
[----:B------:R1:W-:Y:S02]  /*0890*/  STS [UR7+0x20], R5 ;  /* 0x00002005ff007988 */ /* 0x0003e40008000807 */
.L_x_19:
[----:B------:R-:W-:Y:S05]  /*08a0*/  BSYNC B1 ;  /* 0x0000000000017941 */ /* 0x000fea0003800000 */
.L_x_18:
[----:B------:R-:W-:Y:S04]  /*08b0*/  BSSY B1, `(.L_x_20) ;  /* 0x000000e000017945 */ /* 0x000fe80003800000 */
[----:B------:R-:W-:Y:S05]  /*08c0*/  @P2 BRA `(.L_x_21) ;  /* 0x0000000000302947 */ /* 0x000fea0003800000 */
[----:B----4-:R-:W4:Y:S01]  /*08d0*/  LDS R3, [UR7+0x34] ;  /* 0x00003407ff037984 */ /* 0x010f220008000800 */
[----:B-1----:R-:W1:Y:S03]  /*08e0*/  LDC.64 R12, c[0x0][0x240] ;  /* 0x00009000ff0c7b82 */ /* 0x002e660000000a00 */
[----:B--23--:R-:W2:Y:S01]  /*08f0*/  LDS R2, [UR7+0x1c] ;  /* 0x00001c07ff027984 */ /* 0x00cea20008000800 */
[C---:B-1----:R-:W-:Y:S01]  /*0900*/  SHF.L.U64.HI R8, R12.reuse, 0x1, R13 ;  /* 0x000000010c087819 */ /* 0x042fe2000001020d */
[----:B------:R-:W-:-:S03]  /*0910*/  IMAD.SHL.U32 R7, R12, 0x2, RZ ;  /* 0x000000020c077824 */ /* 0x000fc600078e00ff */
[--C-:B------:R-:W-:Y:S02]  /*0920*/  SHF.R.U32.HI R9, RZ, 0x4, R8.reuse ;  /* 0x00000004ff097819 */ /* 0x100fe40000011608 */
[----:B------:R-:W-:-:S05]  /*0930*/  SHF.R.U64 R7, R7, 0x4, R8 ;  /* 0x0000000407077819 */ /* 0x000fca0000001208 */
[----:B------:R1:W-:Y:S01]  /*0940*/  STS [UR7+0xc], R7 ;  /* 0x00000c07ff007988 */ /* 0x0003e20008000807 */
[----:B----4-:R-:W-:Y:S02]  /*0950*/  LOP3.LUT R3, R3, 0x7, RZ, 0xb8, !PT ;  /* 0x0000000703037812 */ /* 0x010fe400078eb8ff */
[----:B--2---:R-:W-:-:S03]  /*0960*/  LOP3.LUT R2, R2, 0xf, R9, 0xb8, !PT ;  /* 0x0000000f02027812 */ /* 0x004fc600078eb809 */
[----:B------:R1:W-:Y:S04]  /*0970*/  STS [UR7+0x34], R3 ;  /* 0x00003403ff007988 */ /* 0x0003e80008000807 */
[----:B------:R1:W-:Y:S02]  /*0980*/  STS [UR7+0x1c], R2 ;  /* 0x00001c02ff007988 */ /* 0x0003e40008000807 */
.L_x_21:
[----:B------:R-:W-:Y:S05]  /*0990*/  BSYNC B1 ;  /* 0x0000000000017941 */ /* 0x000fea0003800000 */
.L_x_20:
[----:B------:R-:W-:Y:S04]  /*09a0*/  BSSY B2, `(.L_x_22) ;  /* 0x000001a000027945 */ /* 0x000fe80003800000 */
[----:B------:R-:W-:Y:S04]  /*09b0*/  BSSY B1, `(.L_x_23) ;  /* 0x0000015000017945 */ /* 0x000fe80003800000 */
[----:B------:R-:W-:Y:S05]  /*09c0*/  @P2 BRA `(.L_x_24) ;  /* 0x0000000000202947 */ /* 0x000fea0003800000 */
[----:B-1234-:R-:W1:Y:S02]  /*09d0*/  LDS R2, [UR7+0x34] ;  /* 0x00003407ff027984 */ /* 0x01ee640008000800 */
[----:B-1----:R-:W-:-:S05]  /*09e0*/  LOP3.LUT R2, R2, 0x38, RZ, 0xb8, !PT ;  /* 0x0000003802027812 */ /* 0x002fca00078eb8ff */
[----:B------:R1:W-:Y:S01]  /*09f0*/  STS [UR7+0x34], R2 ;  /* 0x00003402ff007988 */ /* 0x0003e20008000807 */
[----:B------:R-:W-:Y:S05]  /*0a00*/  @P2 BRA `(.L_x_25) ;  /* 0x0000000000202947 */ /* 0x000fea0003800000 */
[----:B-1----:R-:W1:Y:S01]  /*0a10*/  LDS R2, [UR7+0x8] ;  /* 0x00000807ff027984 */ /* 0x002e620008000800 */
[----:B------:R-:W-:-:S05]  /*0a20*/  IMAD.MOV.U32 R3, RZ, RZ, 0x780 ;  /* 0x00000780ff037424 */ /* 0x000fca00078e00ff */
[----:B-1----:R-:W-:-:S05]  /*0a30*/  LOP3.LUT R2, R2, 0x300, R3, 0xd8, !PT ;  /* 0x0000030002027812 */ /* 0x002fca00078ed803 */
[----:B------:R1:W-:Y:S02]  /*0a40*/  STS [UR7+0x8], R2 ;  /* 0x00000802ff007988 */ /* 0x0003e40008000807 */
.L_x_24:
[----:B------:R-:W-:Y:S05]  /*0a50*/  @P2 BRA `(.L_x_26) ;  /* 0x0000000000282947 */ /* 0x000fea0003800000 */
[----:B-1234-:R-:W1:Y:S02]  /*0a60*/  LDS R2, [UR7+0x8] ;  /* 0x00000807ff027984 */ /* 0x01ee640008000800 */
[----:B-1----:R-:W-:-:S05]  /*0a70*/  LOP3.LUT R2, R2, 0x1800, RZ, 0xb8, !PT ;  /* 0x0000180002027812 */ /* 0x002fca00078eb8ff */
[----:B------:R2:W-:Y:S02]  /*0a80*/  STS [UR7+0x8], R2 ;  /* 0x00000802ff007988 */ /* 0x0005e40008000807 */
.L_x_25:
[----:B------:R-:W-:Y:S05]  /*0a90*/  @P2 BREAK B1 ;  /* 0x0000000000012942 */ /* 0x000fea0003800000 */
[----:B------:R-:W-:Y:S05]  /*0aa0*/  @P2 BRA `(.L_x_27) ;  /* 0x0000000000242947 */ /* 0x000fea0003800000 */
[----:B-12---:R-:W1:Y:S01]  /*0ab0*/  LDS R2, [UR7+0x8] ;  /* 0x00000807ff027984 */ /* 0x006e620008000800 */
[----:B------:R-:W-:-:S05]  /*0ac0*/  IMAD.MOV.U32 R3, RZ, RZ, 0x6000 ;  /* 0x00006000ff037424 */ /* 0x000fca00078e00ff */
[----:B-1----:R-:W-:-:S04]  /*0ad0*/  LOP3.LUT R2, R2, 0x6000, R3, 0xd8, !PT ;  /* 0x0000600002027812 */ /* 0x002fc800078ed803 */
[----:B------:R-:W-:-:S05]  /*0ae0*/  LOP3.LUT R2, R2, 0x400000, RZ, 0xb8, !PT ;  /* 0x0040000002027812 */ /* 0x000fca00078eb8ff */
[----:B------:R1:W-:Y:S02]  /*0af0*/  STS [UR7+0x8], R2 ;  /* 0x00000802ff007988 */ /* 0x0003e40008000807 */
.L_x_26:
[----:B------:R-:W-:Y:S05]  /*0b00*/  BSYNC B1 ;  /* 0x0000000000017941 */ /* 0x000fea0003800000 */
.L_x_23:
[----:B-1234-:R-:W1:Y:S02]  /*0b10*/  @!P2 LDS R2, [UR7+0x8] ;  /* 0x00000807ff02a984 */ /* 0x01ee640008000800 */
[----:B-1----:R-:W-:-:S05]  /*0b20*/  @!P2 LOP3.LUT R2, R2, 0x8000, RZ, 0xb8, !PT ;  /* 0x000080000202a812 */ /* 0x002fca00078eb8ff */
[----:B------:R3:W-:Y:S02]  /*0b30*/  @!P2 STS [UR7+0x8], R2 ;  /* 0x00000802ff00a988 */ /* 0x0007e40008000807 */
.L_x_27:
[----:B------:R-:W-:Y:S05]  /*0b40*/  BSYNC B2 ;  /* 0x0000000000027941 */ /* 0x000fea0003800000 */
.L_x_22:
[----:B------:R-:W-:Y:S05]  /*0b50*/  WARPSYNC.ALL ;  /* 0x0000000000007948 */ /* 0x000fea0003800000 */
[----:B------:R-:W-:-:S04]  /*0b60*/  UIADD3 UR19, UR4, 0x80, URZ ;  /* 0x0000008004137890 */ /* 0x000fc8000fffe03f */
[----:B------:R-:W-:-:S04]  /*0b70*/  UIADD3 UR18, UP0, UR19, UR20, URZ ;  /* 0x0000001413127290 */ /* 0x000fc8000ff1e03f */
[----:B------:R-:W-:Y:S01]  /*0b80*/  ULEA.HI.X.SX32 UR19, UR19, UR21, 0x1, UP0 ;  /* 0x0000001513137291 */ /* 0x000fe200080f0e3f */
[----:B------:R-:W-:Y:S11]  /*0b90*/  @P0 BRA `(.L_x_28) ;  /* 0x0000000000280947 */ /* 0x000ff60003800000 */
[----:B-123--:R-:W1:Y:S01]  /*0ba0*/  S2R R2, SR_LANEID ;  /* 0x0000000000027919 */ /* 0x00ee620000000000 */
[----:B------:R-:W-:Y:S05]  /*0bb0*/  WARPSYNC.ALL ;  /* 0x0000000000007948 */ /* 0x000fea0003800000 */
[----:B-1----:R-:W-:-:S05]  /*0bc0*/  IMAD.SHL.U32 R8, R2, 0x4, RZ ;  /* 0x0000000402087824 */ /* 0x002fca00078e00ff */
[----:B------:R-:W1:Y:S01]  /*0bd0*/  LDS R7, [R8+UR7] ;  /* 0x0000000708077984 */ /* 0x000e620008000800 */
[----:B------:R-:W-:-:S05]  /*0be0*/  IADD3 R2, P1, R8, UR18, RZ ;  /* 0x0000001208027c10 */ /* 0x000fca000ff3e0ff */
[----:B------:R-:W-:-:S05]  /*0bf0*/  IMAD.X R3, RZ, RZ, UR19, P1 ;  /* 0x00000013ff037e24 */ /* 0x000fca00088e06ff */
[----:B-1----:R4:W2:Y:S01]  /*0c00*/  ATOMG.E.EXCH.STRONG.GPU PT, RZ, [R2], R7 ;  /* 0x0000000702ff73a8 */ /* 0x0028a200041ee100 */
[----:B------:R-:W-:-:S04]  /*0c10*/  DEPBAR {5,4,3,2,1,0} ;  /* 0x0000003f0000791a */ /* 0x000fc80000000000 */
[----:B------:R4:W-:Y:S01]  /*0c20*/  UTMACCTL.IV [UR18] ;  /* 0x00000000120079b9 */ /* 0x0009e20008000000 */
[----:B------:R-:W-:Y:S01]  /*0c30*/  NOP ;  /* 0x0000000000007918 */ /* 0x000fe20000000000 */
.L_x_28:
[----:B------:R-:W-:Y:S05]  /*0c40*/  @P0 BRA `(.L_x_29) ;  /* 0x00000000000c0947 */ /* 0x000fea0003800000 */
[----:B------:R0:W-:Y:S01]  /*0c50*/  UTMACMDFLUSH ;  /* 0x00000000000079b7 */ /* 0x0001e20000000000 */
[----:B------:R-:W-:Y:S05]  /*0c60*/  @P0 BRA `(.L_x_29) ;  /* 0x0000000000040947 */ /* 0x000fea0003800000 */
[----:B------:R-:W-:-:S04]  /*0c70*/  DEPBAR.LE SB0, 0x0 ;  /* 0x000080000000791a */ /* 0x000fc80000000000 */
.L_x_29:
[----:B------:R-:W-:Y:S05]  /*0c80*/  WARPSYNC.ALL ;  /* 0x0000000000007948 */ /* 0x000fea0003800000 */
[----:B--2---:R-:W-:Y:S06]  /*0c90*/  BAR.SYNC.DEFER_BLOCKING 0x0 ;  /* 0x0000000000007b1d */ /* 0x004fec0000010000 */
[----:B------:R-:W-:Y:S02]  /*0ca0*/  BSSY B2, `(.L_x_30) ;  /* 0x000000b000027945 */ /* 0x000fe40003800000 */
[----:B------:R-:W-:Y:S06]  /*0cb0*/  BAR.SYNC.DEFER_BLOCKING 0x0 ;  /* 0x0000000000007b1d */ /* 0x000fec0000010000 */
[----:B------:R2:W-:Y:S01]  /*0cc0*/  @!P0 STS [R14], RZ ;  /* 0x000000ff0e008388 */ /* 0x0005e20000000800 */
[----:B------:R-:W-:Y:S01]  /*0cd0*/  NOP ;  /* 0x0000000000007918 */ /* 0x000fe20000000000 */
[----:B------:R-:W-:Y:S05]  /*0ce0*/  @P2 BRA `(.L_x_31) ;  /* 0x0000000000182947 */ /* 0x000fea0003800000 */
[----:B-1-34-:R-:W1:Y:S01]  /*0cf0*/  LDS R2, [UR7+0x8] ;  /* 0x00000807ff027984 */ /* 0x01ae620008000800 */
[----:B------:R-:W3:Y:S01]  /*0d00*/  LDC.64 R8, c[0x0][0x220] ;  /* 0x00008800ff087b82 */ /* 0x000ee20000000a00 */
[----:B------:R-:W-:Y:S02]  /*0d10*/  IMAD.MOV.U32 R3, RZ, RZ, 0x70 ;  /* 0x00000070ff037424 */ /* 0x000fe400078e00ff */
[----:B---3--:R3:W-:Y:S03]  /*0d20*/  STS.64 [UR7], R8 ;  /* 0x00000008ff007988 */ /* 0x0087e60008000a07 */
[----:B-1----:R-:W-:-:S05]  /*0d30*/  LOP3.LUT R2, R2, 0x10, R3, 0xd8, !PT ;  /* 0x0000001002027812 */ /* 0x002fca00078ed803 */
[----:B------:R3:W-:Y:S02]  /*0d40*/  STS [UR7+0x8], R2 ;  /* 0x00000802ff007988 */ /* 0x0007e40008000807 */
.L_x_31:
[----:B----4-:R-:W-:Y:S05]  /*0d50*/  BSYNC B2 ;  /* 0x0000000000027941 */ /* 0x010fea0003800000 */
.L_x_30:
[----:B------:R-:W-:Y:S04]  /*0d60*/  BSSY B3, `(.L_x_32) ;  /* 0x0000011000037945 */ /* 0x000fe80003800000 */
[----:B------:R-:W-:Y:S04]  /*0d70*/  BSSY B2, `(.L_x_33) ;  /* 0x000000e000027945 */ /* 0x000fe80003800000 */
[----:B------:R-:W-:Y:S05]  /*0d80*/  @P2 BRA `(.L_x_34) ;  /* 0x0000000000242947 */ /* 0x000fea0003800000 */
[----:B-1-3--:R-:W1:Y:S01]  /*0d90*/  LDS R2, [UR7+0x34] ;  /* 0x00003407ff027984 */ /* 0x00ae620008000800 */
[----:B------:R-:W-:-:S05]  /*0da0*/  IMAD.MOV.U32 R3, RZ, RZ, 0x3f000000 ;  /* 0x3f000000ff037424 */ /* 0x000fca00078e00ff */
[----:B-1----:R-:W-:-:S05]  /*0db0*/  LOP3.LUT R2, R2, 0xff000000, R3, 0xb8, !PT ;  /* 0xff00000002027812 */ /* 0x002fca00078eb803 */
[----:B------:R1:W-:Y:S01]  /*0dc0*/  STS [UR7+0x34], R2 ;  /* 0x00003402ff007988 */ /* 0x0003e20008000807 */
[----:B------:R-:W-:Y:S05]  /*0dd0*/  @P2 BRA `(.L_x_35) ;  /* 0x00000000001c2947 */ /* 0x000fea0003800000 */
[----:B-1----:R-:W1:Y:S01]  /*0de0*/  LDS R2, [UR7+0x38] ;  /* 0x00003807ff027984 */ /* 0x002e620008000800 */
[----:B------:R-:W-:-:S05]  /*0df0*/  IMAD.MOV.U32 R3, RZ, RZ, 0x3f ;  /* 0x0000003fff037424 */ /* 0x000fca00078e00ff */
[----:B-1----:R-:W-:-:S05]  /*0e00*/  LOP3.LUT R2, R2, 0xff, R3, 0xb8, !PT ;  /* 0x000000ff02027812 */ /* 0x002fca00078eb803 */
[----:B------:R4:W-:Y:S02]  /*0e10*/  STS [UR7+0x38], R2 ;  /* 0x00003802ff007988 */ /* 0x0009e40008000807 */
.L_x_34:
[----:B------:R-:W-:Y:S05]  /*0e20*/  @P2 BREAK B2 ;  /* 0x0000000000022942 */ /* 0x000fea0003800000 */
[----:B------:R-:W-:Y:S05]  /*0e30*/  @P2 BRA `(.L_x_36) ;  /* 0x00000000000c2947 */ /* 0x000fea0003800000 */
[----:B------:R1:W-:Y:S02]  /*0e40*/  STS [UR7+0x20], R5 ;  /* 0x00002005ff007988 */ /* 0x0003e40008000807 */
.L_x_35:
[----:B------:R-:W-:Y:S05]  /*0e50*/  BSYNC B2 ;  /* 0x0000000000027941 */ /* 0x000fea0003800000 */
.L_x_33:
[----:B------:R1:W-:Y:S02]  /*0e60*/  @!P2 STS [UR7+0x24], R4 ;  /* 0x00002404ff00a988 */ /* 0x0003e40008000807 */
.L_x_36:
[----:B------:R-:W-:Y:S05]  /*0e70*/  BSYNC B3 ;  /* 0x0000000000037941 */ /* 0x000fea0003800000 */
.L_x_32:
[----:B------:R-:W-:Y:S05]  /*0e80*/  WARPSYNC.ALL ;  /* 0x0000000000007948 */ /* 0x000fea0003800000 */
[----:B------:R-:W-:Y:S04]  /*0e90*/  BSSY B3, `(.L_x_37) ;  /* 0x000000e000037945 */ /* 0x000fe80003800000 */
[----:B------:R-:W-:Y:S05]  /*0ea0*/  @P2 BRA `(.L_x_38) ;  /* 0x0000000000302947 */ /* 0x000fea0003800000 */
[----:B------:R-:W5:Y:S01]  /*0eb0*/  LDS R3, [UR7+0x34] ;  /* 0x00003407ff037984 */ /* 0x000f620008000800 */
[----:B-1----:R-:W1:Y:S03]  /*0ec0*/  LDC.64 R4, c[0x0][0x248] ;  /* 0x00009200ff047b82 */ /* 0x002e660000000a00 */
[----:B---34-:R-:W3:Y:S01]  /*0ed0*/  LDS R2, [UR7+0x1c] ;  /* 0x00001c07ff027984 */ /* 0x018ee20008000800 */
[C---:B-1----:R-:W-:Y:S01]  /*0ee0*/  SHF.L.U64.HI R5, R4.reuse, 0x1, R5 ;  /* 0x0000000104057819 */ /* 0x042fe20000010205 */
[----:B------:R-:W-:-:S03]  /*0ef0*/  IMAD.SHL.U32 R4, R4, 0x2, RZ ;  /* 0x0000000204047824 */ /* 0x000fc600078e00ff */
[--C-:B------:R-:W-:Y:S02]  /*0f00*/  SHF.R.U32.HI R7, RZ, 0x4, R5.reuse ;  /* 0x00000004ff077819 */ /* 0x100fe40000011605 */
[----:B------:R-:W-:-:S05]  /*0f10*/  SHF.R.U64 R4, R4, 0x4, R5 ;  /* 0x0000000404047819 */ /* 0x000fca0000001205 */
[----:B------:R1:W-:Y:S01]  /*0f20*/  STS [UR7+0xc], R4 ;  /* 0x00000c04ff007988 */ /* 0x0003e20008000807 */
[----:B-----5:R-:W-:Y:S02]  /*0f30*/  LOP3.LUT R3, R3, 0x7, RZ, 0xb8, !PT ;  /* 0x0000000703037812 */ /* 0x020fe400078eb8ff */
[----:B---3--:R-:W-:-:S03]  /*0f40*/  LOP3.LUT R2, R2, 0xf, R7, 0xb8, !PT ;  /* 0x0000000f02027812 */ /* 0x008fc600078eb807 */
[----:B------:R1:W-:Y:S04]  /*0f50*/  STS [UR7+0x34], R3 ;  /* 0x00003403ff007988 */ /* 0x0003e80008000807 */
[----:B------:R1:W-:Y:S02]  /*0f60*/  STS [UR7+0x1c], R2 ;  /* 0x00001c02ff007988 */ /* 0x0003e40008000807 */
.L_x_38:
[----:B------:R-:W-:Y:S05]  /*0f70*/  BSYNC B3 ;  /* 0x0000000000037941 */ /* 0x000fea0003800000 */
.L_x_37:
[----:B------:R-:W-:Y:S04]  /*0f80*/  BSSY B3, `(.L_x_39) ;  /* 0x000001a000037945 */ /* 0x000fe80003800000 */
[----:B------:R-:W-:Y:S04]  /*0f90*/  BSSY B4, `(.L_x_40) ;  /* 0x0000015000047945 */ /* 0x000fe80003800000 */
[----:B------:R-:W-:Y:S05]  /*0fa0*/  @P2 BRA `(.L_x_41) ;  /* 0x0000000000202947 */ /* 0x000fea0003800000 */
[----:B-1-34-:R-:W1:Y:S02]  /*0fb0*/  LDS R2, [UR7+0x34] ;  /* 0x00003407ff027984 */ /* 0x01ae640008000800 */
[----:B-1----:R-:W-:-:S05]  /*0fc0*/  LOP3.LUT R2, R2, 0x38, RZ, 0xb8, !PT ;  /* 0x0000003802027812 */ /* 0x002fca00078eb8ff */
[----:B------:R1:W-:Y:S01]  /*0fd0*/  STS [UR7+0x34], R2 ;  /* 0x00003402ff007988 */ /* 0x0003e20008000807 */
[----:B------:R-:W-:Y:S05]  /*0fe0*/  @P2 BRA `(.L_x_42) ;  /* 0x0000000000202947 */ /* 0x000fea0003800000 */
[----:B-1----:R-:W1:Y:S01]  /*0ff0*/  LDS R2, [UR7+0x8] ;  /* 0x00000807ff027984 */ /* 0x002e620008000800 */
[----:B------:R-:W-:-:S05]  /*1000*/  IMAD.MOV.U32 R3, RZ, RZ, 0x780 ;  /* 0x00000780ff037424 */ /* 0x000fca00078e00ff */
[----:B-1----:R-:W-:-:S05]  /*1010*/  LOP3.LUT R2, R2, 0x300, R3, 0xd8, !PT ;  /* 0x0000030002027812 */ /* 0x002fca00078ed803 */
[----:B------:R1:W-:Y:S02]  /*1020*/  STS [UR7+0x8], R2 ;  /* 0x00000802ff007988 */ /* 0x0003e40008000807 */
.L_x_41:
[----:B------:R-:W-:Y:S05]  /*1030*/  @P2 BRA `(.L_x_43) ;  /* 0x0000000000282947 */ /* 0x000fea0003800000 */
[----:B-1-34-:R-:W1:Y:S02]  /*1040*/  LDS R2, [UR7+0x8] ;  /* 0x00000807ff027984 */ /* 0x01ae640008000800 */
[----:B-1----:R-:W-:-:S05]  /*1050*/  LOP3.LUT R2, R2, 0x1800, RZ, 0xb8, !PT ;  /* 0x0000180002027812 */ /* 0x002fca00078eb8ff */
[----:B------:R3:W-:Y:S02]  /*1060*/  STS [UR7+0x8], R2 ;  /* 0x00000802ff007988 */ /* 0x0007e40008000807 */
.L_x_42:
[----:B------:R-:W-:Y:S05]  /*1070*/  @P2 BREAK B4 ;  /* 0x0000000000042942 */ /* 0x000fea0003800000 */
[----:B------:R-:W-:Y:S05]  /*1080*/  @P2 BRA `(.L_x_44) ;  /* 0x0000000000242947 */ /* 0x000fea0003800000 */
[----:B-1-3--:R-:W1:Y:S01]  /*1090*/  LDS R2, [UR7+0x8] ;  /* 0x00000807ff027984 */ /* 0x00ae620008000800 */
[----:B------:R-:W-:-:S05]  /*10a0*/  IMAD.MOV.U32 R3, RZ, RZ, 0x6000 ;  /* 0x00006000ff037424 */ /* 0x000fca00078e00ff */
[----:B-1----:R-:W-:-:S04]  /*10b0*/  LOP3.LUT R2, R2, 0x6000, R3, 0xd8, !PT ;  /* 0x0000600002027812 */ /* 0x002fc800078ed803 */
[----:B------:R-:W-:-:S05]  /*10c0*/  LOP3.LUT R2, R2, 0x400000, RZ, 0xb8, !PT ;  /* 0x0040000002027812 */ /* 0x000fca00078eb8ff */
[----:B------:R1:W-:Y:S02]  /*10d0*/  STS [UR7+0x8], R2 ;  /* 0x00000802ff007988 */ /* 0x0003e40008000807 */
.L_x_43:
[----:B------:R-:W-:Y:S05]  /*10e0*/  BSYNC B4 ;  /* 0x0000000000047941 */ /* 0x000fea0003800000 */
.L_x_40:
[----:B-1-34-:R-:W1:Y:S02]  /*10f0*/  @!P2 LDS R2, [UR7+0x8] ;  /* 0x00000807ff02a984 */ /* 0x01ae640008000800 */
[----:B-1----:R-:W-:-:S05]  /*1100*/  @!P2 LOP3.LUT R2, R2, 0x8000, RZ, 0xb8, !PT ;  /* 0x000080000202a812 */ /* 0x002fca00078eb8ff */
[----:B------:R4:W-:Y:S02]  /*1110*/  @!P2 STS [UR7+0x8], R2 ;  /* 0x00000802ff00a988 */ /* 0x0009e40008000807 */
.L_x_44:
[----:B------:R-:W-:Y:S05]  /*1120*/  BSYNC B3 ;  /* 0x0000000000037941 */ /* 0x000fea0003800000 */
.L_x_39:
[----:B------:R-:W-:Y:S05]  /*1130*/  WARPSYNC.ALL ;  /* 0x0000000000007948 */ /* 0x000fea0003800000 */
[----:B------:R-:W-:Y:S01]  /*1140*/  UIADD3 UR4, UR4, 0x100, URZ ;  /* 0x0000010004047890 */ /* 0x000fe2000fffe03f */
[----:B------:R-:W-:Y:S01]  /*1150*/  ISETP.GE.AND P1, PT, R15, 0x1, PT ;  /* 0x000000010f00780c */ /* 0x000fe20003f26270 */
[----:B------:R-:W-:Y:S01]  /*1160*/  IMAD.MOV.U32 R24, RZ, RZ, RZ ;  /* 0x000000ffff187224 */ /* 0x000fe200078e00ff */
[----:B------:R-:W-:Y:S01]  /*1170*/  SHF.R.U32.HI R7, RZ, 0x5, R0 ;  /* 0x00000005ff077819 */ /* 0x000fe20000011600 */
[----:B------:R-:W-:-:S04]  /*1180*/  UIADD3 UR20, UP0, UR4, UR20, URZ ;  /* 0x0000001404147290 */ /* 0x000fc8000ff1e03f */
[----:B------:R-:W-:Y:S01]  /*1190*/  ULEA.HI.X.SX32 UR21, UR4, UR21, 0x1, UP0 ;  /* 0x0000001504157291 */ /* 0x000fe200080f0e3f */
[----:B------:R-:W-:Y:S11]  /*11a0*/  @P0 BRA `(.L_x_45) ;  /* 0x0000000000280947 */ /* 0x000ff60003800000 */
[----:B-1-34-:R-:W1:Y:S01]  /*11b0*/  S2R R2, SR_LANEID ;  /* 0x0000000000027919 */ /* 0x01ae620000000000 */
[----:B------:R-:W-:Y:S05]  /*11c0*/  WARPSYNC.ALL ;  /* 0x0000000000007948 */ /* 0x000fea0003800000 */
[----:B-1----:R-:W-:-:S05]  /*11d0*/  IMAD.SHL.U32 R4, R2, 0x4, RZ ;  /* 0x0000000402047824 */ /* 0x002fca00078e00ff */
[----:B------:R-:W1:Y:S01]  /*11e0*/  LDS R5, [R4+UR7] ;  /* 0x0000000704057984 */ /* 0x000e620008000800 */
[----:B------:R-:W-:-:S05]  /*11f0*/  IADD3 R2, P3, R4, UR20, RZ ;  /* 0x0000001404027c10 */ /* 0x000fca000ff7e0ff */
[----:B------:R-:W-:-:S05]  /*1200*/  IMAD.X R3, RZ, RZ, UR21, P3 ;  /* 0x00000015ff037e24 */ /* 0x000fca00098e06ff */
[----:B-1----:R1:W3:Y:S01]  /*1210*/  ATOMG.E.EXCH.STRONG.GPU PT, RZ, [R2], R5 ;  /* 0x0000000502ff73a8 */ /* 0x0022e200041ee100 */
[----:B------:R-:W-:-:S04]  /*1220*/  DEPBAR {5,4,3,2,1,0} ;  /* 0x0000003f0000791a */ /* 0x000fc80000000000 */
[----:B------:R1:W-:Y:S01]  /*1230*/  UTMACCTL.IV [UR20] ;  /* 0x00000000140079b9 */ /* 0x0003e20008000000 */
[----:B------:R-:W-:Y:S01]  /*1240*/  NOP ;  /* 0x0000000000007918 */ /* 0x000fe20000000000 */
.L_x_45:
[----:B------:R-:W-:Y:S05]  /*1250*/  @P0 BRA `(.L_x_46) ;  /* 0x00000000000c0947 */ /* 0x000fea0003800000 */
[----:B------:R0:W-:Y:S01]  /*1260*/  UTMACMDFLUSH ;  /* 0x00000000000079b7 */ /* 0x0001e20000000000 */
[----:B------:R-:W-:Y:S05]  /*1270*/  @P0 BRA `(.L_x_46) ;  /* 0x0000000000040947 */ /* 0x000fea0003800000 */
[----:B------:R-:W-:-:S04]  /*1280*/  DEPBAR.LE SB0, 0x0 ;  /* 0x000080000000791a */ /* 0x000fc80000000000 */
.L_x_46:
[----:B------:R-:W-:Y:S05]  /*1290*/  WARPSYNC.ALL ;  /* 0x0000000000007948 */ /* 0x000fea0003800000 */
[----:B---3--:R-:W-:Y:S01]  /*12a0*/  BAR.SYNC.DEFER_BLOCKING 0x0 ;  /* 0x0000000000007b1d */ /* 0x008fe20000010000 */
[----:B------:R-:W-:Y:S01]  /*12b0*/  R2UR UR22, R7 ;  /* 0x00000000071672ca */ /* 0x000fe200000e0000 */
[----:B------:R-:W-:Y:S01]  /*12c0*/  USHF.L.U32 UR23, UR28, 0x8, URZ ;  /* 0x000000081c177899 */ /* 0x000fe2000800063f */
[----:B------:R-:W-:Y:S01]  /*12d0*/  IMAD.MOV.U32 R25, RZ, RZ, RZ ;  /* 0x000000ffff197224 */ /* 0x000fe200078e00ff */
[----:B------:R-:W-:Y:S02]  /*12e0*/  CS2R R26, SRZ ;  /* 0x00000000001a7805 */ /* 0x000fe4000001ff00 */
[----:B------:R-:W-:Y:S01]  /*12f0*/  CS2R R28, SRZ ;  /* 0x00000000001c7805 */ /* 0x000fe2000001ff00 */
[----:B------:R-:W-:Y:S01]  /*1300*/  VOTEU.ALL UP0, P2 ;  /* 0x00000000003f7886 */ /* 0x000fe20001000000 */
[----:B------:R-:W-:Y:S01]  /*1310*/  UMOV UR4, 0x1 ;  /* 0x0000000100047882 */ /* 0x000fe20000000000 */
[----:B------:R-:W-:Y:S01]  /*1320*/  VOTEU.ALL UP1, P2 ;  /* 0x00000000003f7886 */ /* 0x000fe20001020000 */
[----:B------:R-:W-:Y:S01]  /*1330*/  VOTEU.ALL UP2, P2 ;  /* 0x00000000003f7886 */ /* 0x000fe20001040000 */
[----:B------:R-:W-:Y:S01]  /*1340*/  CS2R R30, SRZ ;  /* 0x00000000001e7805 */ /* 0x000fe2000001ff00 */
[----:B------:R-:W-:-:S04]  /*1350*/  @!UP0 UIADD3 UR8, -UR4, 0x100000, URZ ;  /* 0x0010000004088890 */ /* 0x000fc8000fffe13f */
[----:B------:R-:W-:Y:S02]  /*1360*/  @!UP0 USHF.L.U32 UR9, UR8, 0xb, URZ ;  /* 0x0000000b08098899 */ /* 0x000fe4000800063f */
[----:B------:R-:W-:Y:S01]  /*1370*/  @!UP0 USHF.L.U32 UR8, UR8, 0x1, URZ ;  /* 0x0000000108088899 */ /* 0x000fe2000800063f */
        /* <DEDUP_REMOVED lines=9> */
[----:B------:R-:W-:Y:S01]  /*1410*/  VOTEU.ALL UP0, P2 ;  /* 0x00000000003f7886 */ /* 0x000fe20001000000 */
[----:B------:R-:W-:Y:S02]  /*1420*/  CS2R R38, SRZ ;  /* 0x0000000000267805 */ /* 0x000fe4000001ff00 */
[----:B------:R-:W-:Y:S02]  /*1430*/  CS2R R40, SRZ ;  /* 0x0000000000287805 */ /* 0x000fe4000001ff00 */
[----:B------:R-:W-:Y:S02]  /*1440*/  CS2R R42, SRZ ;  /* 0x00000000002a7805 */ /* 0x000fe4000001ff00 */
[----:B------:R-:W-:-:S02]  /*1450*/  CS2R R44, SRZ ;  /* 0x00000000002c7805 */ /* 0x000fc4000001ff00 */
[----:B------:R-:W-:Y:S02]  /*1460*/  CS2R R46, SRZ ;  /* 0x00000000002e7805 */ /* 0x000fe4000001ff00 */
[----:B------:R-:W-:Y:S01]  /*1470*/  CS2R R48, SRZ ;  /* 0x0000000000307805 */ /* 0x000fe2000001ff00 */
[----:B------:R-:W3:Y:S02]  /*1480*/  FENCE.VIEW.ASYNC.S ;  /* 0x00000000000073c6 */ /* 0x000ee40000000000 */
[----:B---3--:R-:W3:Y:S02]  /*1490*/  @!UP0 SYNCS.EXCH.64 URZ, [UR7+0x1e000], UR8 ;  /* 0x01e00008073f85b2 */ /* 0x008ee40008000100 */
[----:B---3--:R-:W-:Y:S01]  /*14a0*/  BAR.SYNC.DEFER_BLOCKING 0x0 ;  /* 0x0000000000007b1d */ /* 0x008fe20000010000 */
[----:B------:R-:W-:Y:S02]  /*14b0*/  CS2R R50, SRZ ;  /* 0x0000000000327805 */ /* 0x000fe4000001ff00 */
[----:B------:R-:W-:-:S02]  /*14c0*/  CS2R R52, SRZ ;  /* 0x0000000000347805 */ /* 0x000fc4000001ff00 */
[----:B------:R-:W-:Y:S02]  /*14d0*/  CS2R R54, SRZ ;  /* 0x0000000000367805 */ /* 0x000fe4000001ff00 */
[----:B------:R-:W-:Y:S02]  /*14e0*/  CS2R R56, SRZ ;  /* 0x0000000000387805 */ /* 0x000fe4000001ff00 */
[----:B------:R-:W-:Y:S02]  /*14f0*/  CS2R R58, SRZ ;  /* 0x00000000003a7805 */ /* 0x000fe4000001ff00 */
[----:B------:R-:W-:Y:S02]  /*1500*/  CS2R R60, SRZ ;  /* 0x00000000003c7805 */ /* 0x000fe4000001ff00 */
        /* <DEDUP_REMOVED lines=12> */
[----:B------:R-:W-:Y:S01]  /*15d0*/  CS2R R86, SRZ ;  /* 0x0000000000567805 */ /* 0x000fe2000001ff00 */
[----:B------:R3:W4:Y:S02]  /*15e0*/  @!UP1 SYNCS.EXCH.64 URZ, [UR7+0x1e008], UR10 ;  /* 0x01e0080a073f95b2 */ /* 0x0007240008000100 */
[----:B----4-:R-:W-:Y:S01]  /*15f0*/  BAR.SYNC.DEFER_BLOCKING 0x0 ;  /* 0x0000000000007b1d */ /* 0x010fe20000010000 */
[----:B---3--:R-:W-:-:S05]  /*1600*/  USHF.L.U32 UR11, UR29, 0x6, URZ ;  /* 0x000000061d0b7899 */ /* 0x008fca000800063f */
[----:B------:R3:W4:Y:S01]  /*1610*/  @!UP2 SYNCS.EXCH.64 URZ, [UR7+0x1e010], UR4 ;  /* 0x01e01004073fa5b2 */ /* 0x0007220008000100 */
[----:B------:R-:W-:Y:S06]  /*1620*/  @!P1 BRA `(.L_x_47) ;  /* 0x00000004009c9947 */ /* 0x000fec0003800000 */
        /* <DEDUP_REMOVED lines=31> */
[----:B------:R-:W-:Y:S01]  /*1820*/  CS2R R86, SRZ ;  /* 0x0000000000567805 */ /* 0x000fe2000001ff00 */
[----:B---3--:R-:W-:Y:S01]  /*1830*/  UMOV UR4, URZ ;  /* 0x0000003f00047c82 */ /* 0x008fe20008000000 */
[----:B------:R-:W-:-:S05]  /*1840*/  UMOV UR10, URZ ;  /* 0x0000003f000a7c82 */ /* 0x000fca0008000000 */
.L_x_49:
[----:B----4-:R-:W-:Y:S01]  /*1850*/  BAR.SYNC.DEFER_BLOCKING 0x0 ;  /* 0x0000000000007b1d */ /* 0x010fe20000010000 */
[----:B------:R-:W-:Y:S01]  /*1860*/  ULEA UR5, UR4, UR7, 0x3 ;  /* 0x0000000704057291 */ /* 0x000fe2000f8e183f */
[----:B-1----:R-:W-:Y:S01]  /*1870*/  @!P2 IMAD.MOV.U32 R2, RZ, RZ, 0xa000 ;  /* 0x0000a000ff02a424 */ /* 0x002fe200078e00ff */
[----:B------:R-:W-:Y:S01]  /*1880*/  ELECT P0, URZ, PT ;  /* 0x00000000003f782f */ /* 0x000fe20003800000 */
[----:B------:R-:W-:-:S03]  /*1890*/  ULEA UR8, UR4, UR7, 0xd ;  /* 0x0000000704087291 */ /* 0x000fc6000f8e683f */
[----:B------:R-:W-:Y:S02]  /*18a0*/  ISETP.LT.U32.AND P0, PT, R6, 0x20, P0 ;  /* 0x000000200600780c */ /* 0x000fe40000701070 */
[----:B------:R-:W-:Y:S01]  /*18b0*/  ELECT P1, URZ, PT ;  /* 0x00000000003f782f */ /* 0x000fe20003820000 */
[----:B------:R-:W-:-:S03]  /*18c0*/  UIADD3 UR8, UR8, 0x18000, URZ ;  /* 0x0001800008087890 */ /* 0x000fc6000fffe03f */
[----:B------:R-:W-:Y:S01]  /*18d0*/  ISETP.LT.U32.AND P1, PT, R6, 0x80, P1 ;  /* 0x000000800600780c */ /* 0x000fe20000f21070 */
[----:B------:R-:W-:Y:S02]  /*18e0*/  ULEA UR6, UR4, UR7, 0xf ;  /* 0x0000000704067291 */ /* 0x000fe4000f8e783f */
[----:B------:R-:W-:Y:S01]  /*18f0*/  ULOP3.LUT UR26, UR22, 0x3, URZ, 0xc0, !UPT ;  /* 0x00000003161a7892 */ /* 0x000fe2000f8ec03f */
[----:B------:R-:W-:-:S03]  /*1900*/  UMOV UR27, UR10 ;  /* 0x0000000a001b7c82 */ /* 0x000fc60008000000 */
[----:B------:R-:W-:Y:S01]  /*1910*/  ULEA UR24, UR26, UR6, 0xd ;  /* 0x000000061a187291 */ /* 0x000fe2000f8e683f */
[----:B------:R-:W-:Y:S01]  /*1920*/  VOTEU.ANY UP0, P0 ;  /* 0x00000000003f7886 */ /* 0x000fe20000000100 */
[----:B------:R-:W-:Y:S01]  /*1930*/  VOTEU.ANY UP2, P0 ;  /* 0x00000000003f7886 */ /* 0x000fe20000040100 */
[----:B------:R-:W-:Y:S01]  /*1940*/  ULEA UR26, UR26, UR23, 0x6 ;  /* 0x000000171a1a7291 */ /* 0x000fe2000f8e303f */
[----:B------:R1:W-:Y:S02]  /*1950*/  @!P2 SYNCS.ARRIVE.TRANS64 RZ, [UR5+0x1e000], R2 ;  /* 0x01e00002ffffa9a7 */ /* 0x0003e40008000005 */
[----:B------:R-:W-:Y:S01]  /*1960*/  VOTEU.ANY UP1, P1 ;  /* 0x00000000003f7886 */ /* 0x000fe20000820100 */
[----:B------:R-:W-:Y:S01]  /*1970*/  @UP0 UIADD3 UR9, UR5, 0x1e000, URZ ;  /* 0x0001e00005090890 */ /* 0x000fe2000fffe03f */
[----:B------:R-:W-:Y:S01]  /*1980*/  @UP0 UMOV UR12, UR16 ;  /* 0x00000010000c0c82 */ /* 0x000fe20008000000 */
[----:B------:R-:W-:Y:S01]  /*1990*/  @UP0 UMOV UR13, UR17 ;  /* 0x00000011000d0c82 */ /* 0x000fe20008000000 */
[----:B------:R-:W-:Y:S01]  /*19a0*/  BAR.SYNC.DEFER_BLOCKING 0x0 ;  /* 0x0000000000007b1d */ /* 0x000fe20000010000 */
[----:B------:R-:W-:Y:S01]  /*19b0*/  @UP1 UIADD3 UR25, UR5, 0x1e000, URZ ;  /* 0x0001e00005191890 */ /* 0x000fe2000fffe03f */
[----:B-1----:R-:W-:-:S04]  /*19c0*/  SHF.L.U32 R2, R10, 0x1f, RZ ;  /* 0x0000001f0a027819 */ /* 0x002fc800000006ff */
[----:B------:R-:W-:Y:S01]  /*19d0*/  VOTEU.ANY UP3, P1 ;  /* 0x00000000003f7886 */ /* 0x000fe20000860100 */
[----:B------:R-:W-:Y:S01]  /*19e0*/  @UP1 UMOV UR14, UR18 ;  /* 0x00000012000e1c82 */ /* 0x000fe20008000000 */
[----:B------:R-:W-:Y:S01]  /*19f0*/  @UP1 UMOV UR15, UR19 ;  /* 0x00000013000f1c82 */ /* 0x000fe20008000000 */
[----:B------:R1:W-:Y:S01]  /*1a00*/  @UP2 UTMALDG.2D [UR8], [UR12] ;  /* 0x000000080c0025b4 */ /* 0x0003e20008008000 */
[----:B------:R3:W-:Y:S06]  /*1a10*/  MEMBAR.ALL.CTA ;  /* 0x0000000000007992 */ /* 0x0007ec0000008000 */
[----:B---3--:R-:W3:Y:S02]  /*1a20*/  FENCE.VIEW.ASYNC.S ;  /* 0x00000000000073c6 */ /* 0x008ee40000000000 */
[----:B---3--:R-:W-:Y:S06]  /*1a30*/  BAR.SYNC.DEFER_BLOCKING 0x0 ;  /* 0x0000000000007b1d */ /* 0x008fec0000010000 */
[----:B------:R1:W-:Y:S02]  /*1a40*/  @UP3 UTMALDG.2D [UR24], [UR14] ;  /* 0x000000180e0035b4 */ /* 0x0003e40008008000 */
[----:B------:R-:W-:Y:S06]  /*1a50*/  BAR.SYNC.DEFER_BLOCKING 0x0 ;  /* 0x0000000000007b1d */ /* 0x000fec0000010000 */
[----:B------:R-:W3:Y:S02]  /*1a60*/  SYNCS.PHASECHK.TRANS64.TRYWAIT P0, [UR5+0x1e000], R2 ;  /* 0x01e00002ff0075a7 */ /* 0x000ee40008000145 */
[----:B-1-3--:R-:W-:Y:S05]  /*1a70*/  @!P0 BRA `(.L_x_48) ;  /* 0x0000000400c88947 */ /* 0x00afea0003800000 */
.L_x_50:
[----:B------:R-:W-:Y:S01]  /*1a80*/  USHF.L.U32 UR5, UR22, 0x8, URZ ;  /* 0x0000000816057899 */ /* 0x000fe2000800063f */
[----:B------:R-:W-:Y:S02]  /*1a90*/  WARPGROUP.DEPBAR.LE gsb0, 0x0 ;  /* 0x00008000000079c5 */ /* 0x000fe40000010000 */
[----:B------:R-:W-:Y:S01]  /*1aa0*/  USHF.R.U32.HI UR12, URZ, 0x4, UR8 ;  /* 0x000000043f0c7899 */ /* 0x000fe20008011608 */
[----:B------:R-:W-:Y:S01]  /*1ab0*/  WARPGROUP.ARRIVE ;  /* 0x00000000000079c5 */ /* 0x000fe20000000000 */
[----:B------:R-:W-:Y:S01]  /*1ac0*/  ULOP3.LUT UR5, UR5, 0x400, URZ, 0xc0, !UPT ;  /* 0x0000040005057892 */ /* 0x000fe2000f8ec03f */
[----:B------:R-:W1:Y:S01]  /*1ad0*/  LDC R2, c[0x0][0x230] ;  /* 0x00008c00ff027b82 */ /* 0x000e620000000800 */
[----:B------:R-:W-:Y:S02]  /*1ae0*/  USGXT.U32 UR12, UR12, 0xe ;  /* 0x0000000e0c0c789a */ /* 0x000fe40008000000 */
[----:B------:R-:W-:Y:S01]  /*1af0*/  ULEA.HI UR5, UR6, UR5, URZ, 0x1c ;  /* 0x0000000506057291 */ /* 0x000fe2000f8fe03f */
[----:B------:R-:W-:Y:S01]  /*1b00*/  UMOV UR13, 0x40000040 ;  /* 0x40000040000d7882 */ /* 0x000fe20000000000 */
[----:B------:R-:W-:-:S02]  /*1b10*/  UMOV UR15, 0x40000040 ;  /* 0x40000040000f7882 */ /* 0x000fc40000000000 */
[----:B------:R-:W-:Y:S01]  /*1b20*/  ULOP3.LUT UR5, UR5, 0x3fff, URZ, 0xc0, !UPT ;  /* 0x00003fff05057892 */ /* 0x000fe2000f8ec03f */
[----:B------:R-:W-:Y:S01]  /*1b30*/  UMOV UR6, URZ ;  /* 0x0000003f00067c82 */ /* 0x000fe20008000000 */
[----:B------:R-:W-:Y:S02]  /*1b40*/  UIADD3 UR10, UR10, 0x40, URZ ;  /* 0x000000400a0a7890 */ /* 0x000fe4000fffe03f */
[----:B------:R-:W-:Y:S02]  /*1b50*/  ULOP3.LUT UR14, UR5, 0x2000000, URZ, 0xfc, !UPT ;  /* 0x02000000050e7892 */ /* 0x000fe4000f8efc3f */
[----:B------:R-:W-:-:S07]  /*1b60*/  UIADD3 UR4, UR4, 0x1, URZ ;  /* 0x0000000104047890 */ /* 0x000fce000fffe03f */
[----:B------:R-:W-:Y:S01]  /*1b70*/  HGMMA.64x128x16.F32 R24, gdesc[UR12].tnspB, R24 ;  /* 0x41e000000c1879f0 */ /* 0x000fe20008700818 */
[----:B------:R-:W-:Y:S02]  /*1b80*/  UIADD3 UR12, UP0, UR12, 0x2, URZ ;  /* 0x000000020c0c7890 */ /* 0x000fe4000ff1e03f */
[----:B------:R-:W-:Y:S01]  /*1b90*/  UIADD3 UR14, UP1, UR5, 0x2000080, URZ ;  /* 0x02000080050e7890 */ /* 0x000fe2000ff3e03f */
[----:B-1----:R-:W-:Y:S02]  /*1ba0*/  ISETP.LE.AND P0, PT, R2, UR10, PT ;  /* 0x0000000a02007c0c */ /* 0x002fe4000bf03270 */
[----:B------:R-:W-:Y:S01]  /*1bb0*/  UMOV UR5, URZ ;  /* 0x0000003f00057c82 */ /* 0x000fe20008000000 */
[----:B------:R-:W-:Y:S02]  /*1bc0*/  UIADD3.X UR15, UR6, 0x40000040, URZ, UP1, !UPT ;  /* 0x40000040060f7890 */ /* 0x000fe40008ffe43f */
[----:B------:R-:W-:Y:S02]  /*1bd0*/  UIADD3.X UR13, UR5, 0x40000040, URZ, UP0, !UPT ;  /* 0x40000040050d7890 */ /* 0x000fe400087fe43f */
[----:B------:R-:W-:-:S02]  /*1be0*/  UIADD3.64 UR26, UR14, 0x80, URZ ;  /* 0x000000800e1a7897 */ /* 0x000fc4000fffe03f */
[----:B------:R-:W-:Y:S02]  /*1bf0*/  UIADD3.64 UR24, UR12, 0x2, URZ ;  /* 0x000000020c187897 */ /* 0x000fe4000fffe03f */
[----:B------:R-:W-:-:S04]  /*1c00*/  UISETP.NE.U32.AND UP0, UPT, UR4, 0x3, UPT ;  /* 0x000000030400788c */ /* 0x000fc8000bf05070 */
[----:B------:R-:W-:Y:S02]  /*1c10*/  USEL UR5, URZ, 0x1, UP0 ;  /* 0x000000013f057887 */ /* 0x000fe40008000000 */
[----:B------:R-:W-:-:S04]  /*1c20*/  USEL UR4, UR4, URZ, UP0 ;  /* 0x0000003f04047287 */ /* 0x000fc80008000000 */
[----:B------:R-:W-:Y:S01]  /*1c30*/  LOP3.LUT R10, R10, UR5, RZ, 0x3c, !PT ;  /* 0x000000050a0a7c12 */ /* 0x000fe2000f8e3cff */
[----:B------:R-:W-:Y:S01]  /*1c40*/  HGMMA.64x128x16.F32 R24, gdesc[UR12].tnspB, R24 ;  /* 0x41e000000c1879f0 */ /* 0x000fe20008700818 */
[----:B------:R-:W-:Y:S02]  /*1c50*/  UIADD3.64 UR12, UR12, 0x4, URZ ;  /* 0x000000040c0c7897 */ /* 0x000fe4000fffe03f */
[----:B------:R-:W-:-:S09]  /*1c60*/  UIADD3.64 UR14, UR14, 0x100, URZ ;  /* 0x000001000e0e7897 */ /* 0x000fd2000fffe03f */
[----:B------:R-:W-:-:S12]  /*1c70*/  HGMMA.64x128x16.F32 R24, gdesc[UR24].tnspB, R24 ;  /* 0x41e00000181879f0 */ /* 0x000fd80008700818 */
[----:B------:R-:W-:Y:S01]  /*1c80*/  HGMMA.64x128x16.F32 R24, gdesc[UR12].tnspB, R24, gsb0 ;  /* 0x41e000000c1879f0 */ /* 0x000fe20008000818 */
[----:B------:R-:W-:Y:S05]  /*1c90*/  @!P0 BRA `(.L_x_49) ;  /* 0xfffffff800ec8947 */ /* 0x000fea000383ffff */
.L_x_47:
[----:B------:R-:W-:Y:S02]  /*1ca0*/  WARPGROUP.DEPBAR.LE gsb0, 0x0 ;  /* 0x00008000000079c5 */ /* 0x000fe40000010000 */
[----:B----4-:R-:W-:Y:S01]  /*1cb0*/  BAR.SYNC.DEFER_BLOCKING 0x0 ;  /* 0x0000000000007b1d */ /* 0x010fe20000010000 */
[C---:B-1----:R-:W-:Y:S01]  /*1cc0*/  IMAD.SHL.U32 R2, R0.reuse, 0x80, RZ ;  /* 0x0000008000027824 */ /* 0x042fe200078e00ff */
[----:B------:R-:W-:Y:S01]  /*1cd0*/  F2FP.F16.F32.PACK_AB R24, R25, R24 ;  /* 0x000000181918723e */ /* 0x000fe200000000ff */
[----:B------:R-:W-:Y:S01]  /*1ce0*/  IMAD.SHL.U32 R3, R0, 0x40, RZ ;  /* 0x0000004000037824 */ /* 0x000fe200078e00ff */
[----:B------:R-:W-:Y:S02]  /*1cf0*/  F2FP.F16.F32.PACK_AB R25, R27, R26 ;  /* 0x0000001a1b19723e */ /* 0x000fe400000000ff */
[----:B------:R-:W-:Y:S02]  /*1d00*/  ELECT P0, URZ, PT ;  /* 0x00000000003f782f */ /* 0x000fe40003800000 */
[----:B------:R-:W-:Y:S01]  /*1d10*/  LOP3.LUT R2, R2, 0x4780, RZ, 0xc0, !PT ;  /* 0x0000478002027812 */ /* 0x000fe200078ec0ff */
[----:B------:R-:W-:Y:S01]  /*1d20*/  ULOP3.LUT UR22, UR22, 0x3, URZ, 0xc0, !UPT ;  /* 0x0000000316167892 */ /* 0x000fe2000f8ec03f */
[----:B------:R-:W-:Y:S01]  /*1d30*/  F2FP.F16.F32.PACK_AB R56, R57, R56 ;  /* 0x000000383938723e */ /* 0x000fe200000000ff */
[----:B------:R-:W-:Y:S01]  /*1d40*/  UMOV UR10, UR11 ;  /* 0x0000000b000a7c82 */ /* 0x000fe20008000000 */
[----:B------:R-:W-:Y:S01]  /*1d50*/  LOP3.LUT R4, R2, 0x1800, R3, 0xf8, !PT ;  /* 0x0000180002047812 */ /* 0x000fe200078ef803 */
[----:B------:R-:W-:Y:S01]  /*1d60*/  IMAD.SHL.U32 R2, R0, 0x10, RZ ;  /* 0x0000001000027824 */ /* 0x000fe200078e00ff */
[----:B------:R-:W-:Y:S01]  /*1d70*/  F2FP.F16.F32.PACK_AB R26, R29, R28 ;  /* 0x0000001c1d1a723e */ /* 0x000fe200000000ff */
[----:B------:R-:W-:Y:S01]  /*1d80*/  ULEA UR8, UR22, UR7, 0xd ;  /* 0x0000000716087291 */ /* 0x000fe2000f8e683f */
[----:B------:R-:W-:Y:S01]  /*1d90*/  F2FP.F16.F32.PACK_AB R27, R31, R30 ;  /* 0x0000001e1f1b723e */ /* 0x000fe200000000ff */
[----:B------:R-:W-:Y:S01]  /*1da0*/  ULEA UR9, UR22, UR23, 0x6 ;  /* 0x0000001716097291 */ /* 0x000fe2000f8e303f */
[----:B------:R-:W-:-:S02]  /*1db0*/  LOP3.LUT R3, R2, 0x70, RZ, 0xc0, !PT ;  /* 0x0000007002037812 */ /* 0x000fc400078ec0ff */
[----:B------:R-:W-:Y:S02]  /*1dc0*/  F2FP.F16.F32.PACK_AB R32, R33, R32 ;  /* 0x000000202120723e */ /* 0x000fe400000000ff */
[----:B------:R-:W-:Y:S02]  /*1dd0*/  LOP3.LUT R3, R3, 0x10, R0, 0x78, !PT ;  /* 0x0000001003037812 */ /* 0x000fe400078e7800 */
[----:B------:R-:W-:Y:S01]  /*1de0*/  F2FP.F16.F32.PACK_AB R57, R59, R58 ;  /* 0x0000003a3b39723e */ /* 0x000fe200000000ff */
[----:B------:R-:W1:Y:S02]  /*1df0*/  @!P2 SYNCS.CCTL.IV [UR7+0x1e000] ;  /* 0x01e00000ff00a9b1 */ /* 0x000e640008000007 */
[----:B-1----:R-:W-:Y:S01]  /*1e00*/  BAR.SYNC.DEFER_BLOCKING 0x0 ;  /* 0x0000000000007b1d */ /* 0x002fe20000010000 */
[----:B------:R-:W-:Y:S02]  /*1e10*/  LOP3.LUT R3, R4, R3, RZ, 0xfc, !PT ;  /* 0x0000000304037212 */ /* 0x000fe400078efcff */
[----:B------:R-:W-:-:S02]  /*1e20*/  F2FP.F16.F32.PACK_AB R33, R35, R34 ;  /* 0x000000222321723e */ /* 0x000fc400000000ff */
[C---:B------:R-:W-:Y:S01]  /*1e30*/  LOP3.LUT R2, R3.reuse, 0x20, RZ, 0x3c, !PT ;  /* 0x0000002003027812 */ /* 0x040fe200078e3cff */
[C---:B------:R-:W-:Y:S01]  /*1e40*/  VIADD R0, R3.reuse, UR7 ;  /* 0x0000000703007c36 */ /* 0x040fe20008000000 */
[----:B------:R-:W-:Y:S02]  /*1e50*/  LOP3.LUT R4, R3, 0x40, RZ, 0x3c, !PT ;  /* 0x0000004003047812 */ /* 0x000fe400078e3cff */
[----:B------:R-:W-:Y:S01]  /*1e60*/  F2FP.F16.F32.PACK_AB R58, R61, R60 ;  /* 0x0000003c3d3a723e */ /* 0x000fe200000000ff */
[----:B------:R-:W-:Y:S01]  /*1e70*/  VIADD R2, R2, UR7 ;  /* 0x0000000702027c36 */ /* 0x000fe20008000000 */
[----:B------:R-:W-:Y:S01]  /*1e80*/  F2FP.F16.F32.PACK_AB R59, R63, R62 ;  /* 0x0000003e3f3b723e */ /* 0x000fe200000000ff */
[----:B------:R-:W-:Y:S01]  /*1e90*/  VIADD R4, R4, UR7 ;  /* 0x0000000704047c36 */ /* 0x000fe20008000000 */
[----:B------:R-:W-:Y:S02]  /*1ea0*/  F2FP.F16.F32.PACK_AB R64, R65, R64 ;  /* 0x000000404140723e */ /* 0x000fe400000000ff */
[----:B------:R-:W-:-:S02]  /*1eb0*/  LOP3.LUT R3, R3, 0x60, RZ, 0x3c, !PT ;  /* 0x0000006003037812 */ /* 0x000fc400078e3cff */
[----:B------:R-:W-:Y:S02]  /*1ec0*/  F2FP.F16.F32.PACK_AB R34, R37, R36 ;  /* 0x000000242522723e */ /* 0x000fe400000000ff */
[----:B------:R-:W-:Y:S01]  /*1ed0*/  F2FP.F16.F32.PACK_AB R35, R39, R38 ;  /* 0x000000262723723e */ /* 0x000fe200000000ff */
[----:B------:R-:W-:Y:S01]  /*1ee0*/  VIADD R3, R3, UR7 ;  /* 0x0000000703037c36 */ /* 0x000fe20008000000 */
[----:B------:R-:W-:Y:S02]  /*1ef0*/  F2FP.F16.F32.PACK_AB R40, R41, R40 ;  /* 0x000000282928723e */ /* 0x000fe400000000ff */
[----:B------:R-:W-:Y:S01]  /*1f00*/  F2FP.F16.F32.PACK_AB R65, R67, R66 ;  /* 0x000000424341723e */ /* 0x000fe200000000ff */
[----:B------:R-:W1:Y:S02]  /*1f10*/  @!P2 SYNCS.CCTL.IV [UR7+0x1e008] ;  /* 0x01e00800ff00a9b1 */ /* 0x000e640008000007 */
[----:B-1----:R-:W-:Y:S01]  /*1f20*/  BAR.SYNC.DEFER_BLOCKING 0x0 ;  /* 0x0000000000007b1d */ /* 0x002fe20000010000 */
[----:B------:R-:W-:-:S02]  /*1f30*/  F2FP.F16.F32.PACK_AB R41, R43, R42 ;  /* 0x0000002a2b29723e */ /* 0x000fc400000000ff */
[----:B------:R-:W-:Y:S02]  /*1f40*/  F2FP.F16.F32.PACK_AB R66, R69, R68 ;  /* 0x000000444542723e */ /* 0x000fe400000000ff */
[----:B------:R-:W-:Y:S02]  /*1f50*/  F2FP.F16.F32.PACK_AB R67, R71, R70 ;  /* 0x000000464743723e */ /* 0x000fe400000000ff */
[----:B------:R-:W-:Y:S02]  /*1f60*/  F2FP.F16.F32.PACK_AB R72, R73, R72 ;  /* 0x000000484948723e */ /* 0x000fe400000000ff */
[----:B------:R-:W-:Y:S02]  /*1f70*/  F2FP.F16.F32.PACK_AB R42, R45, R44 ;  /* 0x0000002c2d2a723e */ /* 0x000fe400000000ff */
[----:B------:R-:W-:Y:S02]  /*1f80*/  F2FP.F16.F32.PACK_AB R43, R47, R46 ;  /* 0x0000002e2f2b723e */ /* 0x000fe400000000ff */
[----:B------:R-:W-:-:S02]  /*1f90*/  F2FP.F16.F32.PACK_AB R48, R49, R48 ;  /* 0x000000303130723e */ /* 0x000fc400000000ff */
[----:B------:R-:W-:Y:S02]  /*1fa0*/  F2FP.F16.F32.PACK_AB R73, R75, R74 ;  /* 0x0000004a4b49723e */ /* 0x000fe400000000ff */
[----:B------:R-:W-:Y:S02]  /*1fb0*/  F2FP.F16.F32.PACK_AB R49, R51, R50 ;  /* 0x000000323331723e */ /* 0x000fe400000000ff */
[----:B------:R-:W-:Y:S02]  /*1fc0*/  F2FP.F16.F32.PACK_AB R74, R77, R76 ;  /* 0x0000004c4d4a723e */ /* 0x000fe400000000ff */
[----:B------:R-:W-:Y:S02]  /*1fd0*/  F2FP.F16.F32.PACK_AB R75, R79, R78 ;  /* 0x0000004e4f4b723e */ /* 0x000fe400000000ff */
[----:B------:R-:W-:Y:S01]  /*1fe0*/  F2FP.F16.F32.PACK_AB R80, R81, R80 ;  /* 0x000000505150723e */ /* 0x000fe200000000ff */
[----:B------:R-:W1:Y:S02]  /*1ff0*/  @!P2 SYNCS.CCTL.IV [UR7+0x1e010] ;  /* 0x01e01000ff00a9b1 */ /* 0x000e640008000007 */
[----:B-1----:R-:W-:Y:S01]  /*2000*/  STSM.16.M88.4 [R0], R24 ;  /* 0x0000001800007844 */ /* 0x002fe20000000200 */
[----:B------:R-:W-:-:S02]  /*2010*/  F2FP.F16.F32.PACK_AB R50, R53, R52 ;  /* 0x000000343532723e */ /* 0x000fc400000000ff */
[----:B------:R-:W-:Y:S01]  /*2020*/  F2FP.F16.F32.PACK_AB R51, R55, R54 ;  /* 0x000000363733723e */ /* 0x000fe200000000ff */
[----:B------:R-:W-:Y:S01]  /*2030*/  STSM.16.M88.4 [R0+0x2000], R56 ;  /* 0x0020003800007844 */ /* 0x000fe20000000200 */
[----:B------:R-:W-:Y:S02]  /*2040*/  F2FP.F16.F32.PACK_AB R81, R83, R82 ;  /* 0x000000525351723e */ /* 0x000fe400000000ff */
[----:B------:R-:W-:Y:S01]  /*2050*/  F2FP.F16.F32.PACK_AB R82, R85, R84 ;  /* 0x000000545552723e */ /* 0x000fe200000000ff */
[----:B------:R-:W-:Y:S01]  /*2060*/  STSM.16.M88.4 [R2], R32 ;  /* 0x0000002002007844 */ /* 0x000fe20000000200 */
[----:B------:R-:W-:Y:S02]  /*2070*/  F2FP.F16.F32.PACK_AB R83, R87, R86 ;  /* 0x000000565753723e */ /* 0x000fe400000000ff */
[----:B------:R-:W-:Y:S01]  /*2080*/  ISETP.LT.U32.AND P0, PT, R6, 0x80, P0 ;  /* 0x000000800600780c */ /* 0x000fe20000701070 */
[----:B------:R-:W-:Y:S04]  /*2090*/  STSM.16.M88.4 [R2+0x2000], R64 ;  /* 0x0020004002007844 */ /* 0x000fe80000000200 */
[----:B------:R-:W-:Y:S04]  /*20a0*/  STSM.16.M88.4 [R4], R40 ;  /* 0x0000002804007844 */ /* 0x000fe80000000200 */
[----:B------:R-:W-:Y:S04]  /*20b0*/  STSM.16.M88.4 [R4+0x2000], R72 ;  /* 0x0020004804007844 */ /* 0x000fe80000000200 */
[----:B------:R-:W-:Y:S01]  /*20c0*/  STSM.16.M88.4 [R3], R48 ;  /* 0x0000003003007844 */ /* 0x000fe20000000200 */
[----:B------:R-:W-:Y:S01]  /*20d0*/  VOTEU.ANY UP0, P0 ;  /* 0x00000000003f7886 */ /* 0x000fe20000000100 */
[----:B------:R-:W-:-:S02]  /*20e0*/  VOTEU.ANY UP1, P0 ;  /* 0x00000000003f7886 */ /* 0x000fc40000020100 */
[----:B------:R-:W-:Y:S02]  /*20f0*/  STSM.16.M88.4 [R3+0x2000], R80 ;  /* 0x0020005003007844 */ /* 0x000fe40000000200 */
[----:B---3--:R-:W-:Y:S01]  /*2100*/  @UP0 UMOV UR4, UR20 ;  /* 0x0000001400040c82 */ /* 0x008fe20008000000 */
[----:B------:R-:W-:Y:S01]  /*2110*/  @UP0 UMOV UR5, UR21 ;  /* 0x0000001500050c82 */ /* 0x000fe20008000000 */
[----:B------:R1:W-:Y:S06]  /*2120*/  MEMBAR.ALL.CTA ;  /* 0x0000000000007992 */ /* 0x0003ec0000008000 */
[----:B-1----:R-:W1:Y:S02]  /*2130*/  FENCE.VIEW.ASYNC.S ;  /* 0x00000000000073c6 */ /* 0x002e640000000000 */
[----:B-1----:R-:W-:Y:S06]  /*2140*/  BAR.SYNC.DEFER_BLOCKING 0x0 ;  /* 0x0000000000007b1d */ /* 0x002fec0000010000 */
[----:B------:R1:W-:Y:S01]  /*2150*/  @UP1 UTMASTG.2D [UR8], [UR4] ;  /* 0x00000008040013b5 */ /* 0x0003e20008008000 */
[----:B------:R0:W-:Y:S01]  /*2160*/  UTMACMDFLUSH ;  /* 0x00000000000079b7 */ /* 0x0001e20000000000 */
[----:B------:R-:W-:-:S04]  /*2170*/  DEPBAR.LE SB0, 0x0 ;  /* 0x000080000000791a */ /* 0x000fc80000000000 */
[----:B------:R-:W-:Y:S06]  /*2180*/  BAR.SYNC.DEFER_BLOCKING 0x0 ;  /* 0x0000000000007b1d */ /* 0x000fec0000010000 */
[----:B-1----:R-:W-:Y:S05]  /*2190*/  EXIT ;  /* 0x000000000000794d */ /* 0x002fea0003800000 */
.L_x_48:
[----:B------:R-:W1:Y:S02]  /*21a0*/  SYNCS.PHASECHK.TRANS64.TRYWAIT P0, [UR5+0x1e000], R2 ;  /* 0x01e00002ff0075a7 */ /* 0x000e640008000145 */
[----:B-1----:R-:W-:Y:S05]  /*21b0*/  @!P0 BRA `(.L_x_48) ;  /* 0xfffffffc00f88947 */ /* 0x002fea000383ffff */
[----:B------:R-:W-:Y:S05]  /*21c0*/  BRA `(.L_x_50) ;  /* 0xfffffff8002c7947 */ /* 0x000fea000383ffff */
.L_x_51:
[----:B------:R-:W-:-:S00]  /*21d0*/  BRA `(.L_x_51) ;  /* 0xfffffffc00fc7947 */ /* 0x000fc0000383ffff */
[----:B------:R-:W-:-:S00]  /*21e0*/  NOP ;  /* 0x0000000000007918 */ /* 0x000fc00000000000 */
        /* <DEDUP_REMOVED lines=9> */
.L_x_52:


//--------------------- .nv.shared.gluon_wgmma    --------------------------
	.section	.nv.shared.gluon_wgmma,"aw",@nobits
	.sectionflags	@""
	.align	16
	.zero		1024


//--------------------- .nv.shared.reserved.0     --------------------------
	.section	.nv.shared.reserved.0,"aw",@nobits
	.weak		__nv_reservedSMEM_offset_0_alias
	.size		__nv_reservedSMEM_offset_0_alias, 0, 0
	.other		__nv_reservedSMEM_offset_0_alias,@"STO_CUDA_RESERVED_SHARED STV_DEFAULT"
__nv_reservedSMEM_offset_0_alias:
	.zero		0


//--------------------- .nv.constant0.gluon_wgmma --------------------------
	.section	.nv.constant0.gluon_wgmma,"a",@progbits
	.sectionflags	@""
	.align	4
.nv.constant0.gluon_wgmma:
	.zero		608


//--------------------- SYMBOLS --------------------------

	.type		.nv.reservedSmem.offset0,@object
	.size		.nv.reservedSmem.offset0,0x4
